// auto-generated by cutlass_sweep.gemm — config: {"arch": "sm_90", "cluster_m": 1, "cluster_n": 1, "dtype": "e4m3", "stages": 3, "tile_k": 64, "tile_m": 128, "tile_n": 128}
#include "cutlass/cutlass.h"
#include "cutlass/gemm/collective/collective_builder.hpp"
#include "cutlass/gemm/device/gemm_universal_adapter.h"
#include "cutlass/gemm/kernel/gemm_universal.hpp"
#include "cutlass/epilogue/collective/collective_builder.hpp"

using ElemA = cutlass::float_e4m3_t;
using ElemB = cutlass::float_e4m3_t;
using ElemCD = cutlass::float_e4m3_t;
using Acc  = float;
using TileShape    = cute::Shape<cute::_128, cute::_128, cute::_64>;
using ClusterShape = cute::Shape<cute::_1, cute::_1, cute::_1>;

using CollectiveEpilogue = typename cutlass::epilogue::collective::CollectiveBuilder<
    cutlass::arch::Sm90, cutlass::arch::OpClassTensorOp,
    TileShape, ClusterShape,
    cutlass::epilogue::collective::EpilogueTileAuto,
    Acc, Acc,
    ElemCD, cutlass::layout::RowMajor, 128 / cutlass::sizeof_bits<ElemCD>::value,
    ElemCD, cutlass::layout::RowMajor, 128 / cutlass::sizeof_bits<ElemCD>::value,
    cutlass::epilogue::collective::EpilogueScheduleAuto
  >::CollectiveOp;

using CollectiveMainloop = typename cutlass::gemm::collective::CollectiveBuilder<
    cutlass::arch::Sm90, cutlass::arch::OpClassTensorOp,
    ElemA, cutlass::layout::RowMajor, 128 / cutlass::sizeof_bits<ElemA>::value,
    ElemB, cutlass::layout::ColumnMajor, 128 / cutlass::sizeof_bits<ElemB>::value,
    Acc,
    TileShape, ClusterShape,
    cutlass::gemm::collective::StageCount<3>,
    cutlass::gemm::collective::KernelScheduleAuto
  >::CollectiveOp;

using GemmKernel = cutlass::gemm::kernel::GemmUniversal<
    cute::Shape<int,int,int,int>,
    CollectiveMainloop,
    CollectiveEpilogue
>;
using Gemm = cutlass::gemm::device::GemmUniversalAdapter<GemmKernel>;

// Force the device kernel symbol into the cubin without needing a host main.
auto* _anchor = &cutlass::device_kernel<GemmKernel>;


// ===== COMPILED SASS (sm_90a) =====

	.target	sm_90a

	.elftype	@"ET_EXEC"


//--------------------- .note.nv.tkinfo           --------------------------
	.section	.note.nv.tkinfo,"",@"SHT_NOTE"
	.sectionflags	@"SHF_NOTE_NV_TKINFO"
	.tkinfo
        /*0018*/ 	.word	0x00000002
        /*0030*/ 	.string	""
        /*0030*/ 	.string	"ptxas"
        /*0030*/ 	.string	"Cuda compilation tools, release 13.0, V13.0.88"
        /*0030*/ 	.string	"Build cuda_13.0.r13.0/compiler.36424714_0"
        /*0030*/ 	.string	"-arch sm_90a -m 64 "



//--------------------- .note.nv.cuinfo           --------------------------
	.section	.note.nv.cuinfo,"",@"SHT_NOTE"
	.sectionflags	@"SHF_NOTE_NV_CUINFO"
        /*0018*/ 	.short	0x0002
        /*001a*/ 	.short	0x005a
        /*001c*/ 	.short	0x0082
	.zero		2


//--------------------- .nv.info                  --------------------------
	.section	.nv.info,"",@"SHT_CUDA_INFO"
	.align	4


	//----- nvinfo : EIATTR_REGCOUNT
	.align		4
        /*0000*/ 	.byte	0x04, 0x2f
        /*0002*/ 	.short	(.L_12 - .L_11)
	.align		4
.L_11:
        /*0004*/ 	.word	index@(_ZN7cutlass13device_kernelINS_4gemm6kernel13GemmUniversalIN4cute5tupleIJiiiiEEENS1_10collective13CollectiveMmaINS1_37MainloopSm90TmaGmmaWarpSpecializedFP8ILi3ENS5_IJNS4_1CILi1EEESB_SB_EEENS1_35KernelTmaWarpSpecializedCooperativeEEENS5_IJNSA_ILi128EEESF_NSA_ILi64EEEEEENS_12float_e4m3_tENS5_IJlSB_lEEESI_SJ_NS4_8TiledMMAINS4_8MMA_AtomIJNS4_4SM904GMMA31MMA_64x128x32_F32E4M3E4M3_SS_TNILNSN_7ScaleInE1ELSP_1EEEEEENS4_6LayoutINS5_IJNSA_ILi2EEESB_SB_EEENS5_IJSB_NSA_ILi0EEESV_EEEEENS5_IJNS4_10UnderscoreESY_SY_EEEEENS4_13SM90_TMA_LOADENS4_14ComposedLayoutINS4_7SwizzleILi2ELi4ELi3EEENS4_18smem_ptr_flag_bitsILi8EEENSS_INS5_IJNSA_ILi8EEESG_EEENS5_IJSG_SB_EEEEEEEvNS4_8identityES11_S1B_vS1C_EENS_8epilogue10collective6detail29Sm90TmaWarpSpecializedAdapterINS1F_15DefaultEpilogueISI_SJ_SJ_NS1E_6thread17LinearCombinationISI_Li1EffLNS1J_9ScaleType4KindE0ELNS_15FloatRoundStyleE2ESI_EENS1_15EpilogueDefaultEEEEEvvEEEEvNT_6ParamsE)
        /*0008*/ 	.word	0x000000a8


	//----- nvinfo : EIATTR_FRAME_SIZE
	.align		4
.L_12:
        /*000c*/ 	.byte	0x04, 0x11
        /*000e*/ 	.short	(.L_14 - .L_13)
	.align		4
.L_13:
        /*0010*/ 	.word	index@(_ZN7cutlass13device_kernelINS_4gemm6kernel13GemmUniversalIN4cute5tupleIJiiiiEEENS1_10collective13CollectiveMmaINS1_37MainloopSm90TmaGmmaWarpSpecializedFP8ILi3ENS5_IJNS4_1CILi1EEESB_SB_EEENS1_35KernelTmaWarpSpecializedCooperativeEEENS5_IJNSA_ILi128EEESF_NSA_ILi64EEEEEENS_12float_e4m3_tENS5_IJlSB_lEEESI_SJ_NS4_8TiledMMAINS4_8MMA_AtomIJNS4_4SM904GMMA31MMA_64x128x32_F32E4M3E4M3_SS_TNILNSN_7ScaleInE1ELSP_1EEEEEENS4_6LayoutINS5_IJNSA_ILi2EEESB_SB_EEENS5_IJSB_NSA_ILi0EEESV_EEEEENS5_IJNS4_10UnderscoreESY_SY_EEEEENS4_13SM90_TMA_LOADENS4_14ComposedLayoutINS4_7SwizzleILi2ELi4ELi3EEENS4_18smem_ptr_flag_bitsILi8EEENSS_INS5_IJNSA_ILi8EEESG_EEENS5_IJSG_SB_EEEEEEEvNS4_8identityES11_S1B_vS1C_EENS_8epilogue10collective6detail29Sm90TmaWarpSpecializedAdapterINS1F_15DefaultEpilogueISI_SJ_SJ_NS1E_6thread17LinearCombinationISI_Li1EffLNS1J_9ScaleType4KindE0ELNS_15FloatRoundStyleE2ESI_EENS1_15EpilogueDefaultEEEEEvvEEEEvNT_6ParamsE)
        /*0014*/ 	.word	0x00000000


	//----- nvinfo : EIATTR_MIN_STACK_SIZE
	.align		4
.L_14:
        /*0018*/ 	.byte	0x04, 0x12
        /*001a*/ 	.short	(.L_16 - .L_15)
	.align		4
.L_15:
        /*001c*/ 	.word	index@(_ZN7cutlass13device_kernelINS_4gemm6kernel13GemmUniversalIN4cute5tupleIJiiiiEEENS1_10collective13CollectiveMmaINS1_37MainloopSm90TmaGmmaWarpSpecializedFP8ILi3ENS5_IJNS4_1CILi1EEESB_SB_EEENS1_35KernelTmaWarpSpecializedCooperativeEEENS5_IJNSA_ILi128EEESF_NSA_ILi64EEEEEENS_12float_e4m3_tENS5_IJlSB_lEEESI_SJ_NS4_8TiledMMAINS4_8MMA_AtomIJNS4_4SM904GMMA31MMA_64x128x32_F32E4M3E4M3_SS_TNILNSN_7ScaleInE1ELSP_1EEEEEENS4_6LayoutINS5_IJNSA_ILi2EEESB_SB_EEENS5_IJSB_NSA_ILi0EEESV_EEEEENS5_IJNS4_10UnderscoreESY_SY_EEEEENS4_13SM90_TMA_LOADENS4_14ComposedLayoutINS4_7SwizzleILi2ELi4ELi3EEENS4_18smem_ptr_flag_bitsILi8EEENSS_INS5_IJNSA_ILi8EEESG_EEENS5_IJSG_SB_EEEEEEEvNS4_8identityES11_S1B_vS1C_EENS_8epilogue10collective6detail29Sm90TmaWarpSpecializedAdapterINS1F_15DefaultEpilogueISI_SJ_SJ_NS1E_6thread17LinearCombinationISI_Li1EffLNS1J_9ScaleType4KindE0ELNS_15FloatRoundStyleE2ESI_EENS1_15EpilogueDefaultEEEEEvvEEEEvNT_6ParamsE)
        /*0020*/ 	.word	0x00000000
.L_16:


//--------------------- .nv.compat                --------------------------
	.section	.nv.compat,"",@"SHT_CUDA_COMPAT_INFO"
	.align	4
        /*0000*/ 	.byte	0x02, 0x09, 0x01, 0x00, 0x02, 0x02, 0x04, 0x00, 0x02, 0x05, 0x05, 0x00, 0x03, 0x07, 0x01, 0x01
        /*0010*/ 	.byte	0x02, 0x03, 0x01, 0x00, 0x02, 0x06, 0x01, 0x00, 0x04, 0x0b, 0x08, 0x00, 0x00, 0x00, 0x00, 0x00
        /*0020*/ 	.byte	0x00, 0x00, 0x00, 0x00


//--------------------- .nv.info._ZN7cutlass13device_kernelINS_4gemm6kernel13GemmUniversalIN4cute5tupleIJiiiiEEENS1_10collective13CollectiveMmaINS1_37MainloopSm90TmaGmmaWarpSpecializedFP8ILi3ENS5_IJNS4_1CILi1EEESB_SB_EEENS1_35KernelTmaWarpSpecializedCooperativeEEENS5_IJNSA_ILi128EEESF_NSA_ILi64EEEEEENS_12float_e4m3_tENS5_IJlSB_lEEESI_SJ_NS4_8TiledMMAINS4_8MMA_AtomIJNS4_4SM904GMMA31MMA_64x128x32_F32E4M3E4M3_SS_TNILNSN_7ScaleInE1ELSP_1EEEEEENS4_6LayoutINS5_IJNSA_ILi2EEESB_SB_EEENS5_IJSB_NSA_ILi0EEESV_EEEEENS5_IJNS4_10UnderscoreESY_SY_EEEEENS4_13SM90_TMA_LOADENS4_14ComposedLayoutINS4_7SwizzleILi2ELi4ELi3EEENS4_18smem_ptr_flag_bitsILi8EEENSS_INS5_IJNSA_ILi8EEESG_EEENS5_IJSG_SB_EEEEEEEvNS4_8identityES11_S1B_vS1C_EENS_8epilogue10collective6detail29Sm90TmaWarpSpecializedAdapterINS1F_15DefaultEpilogueISI_SJ_SJ_NS1E_6thread17LinearCombinationISI_Li1EffLNS1J_9ScaleType4KindE0ELNS_15FloatRoundStyleE2ESI_EENS1_15EpilogueDefaultEEEEEvvEEEEvNT_6ParamsE --------------------------
	.section	.nv.info._ZN7cutlass13device_kernelINS_4gemm6kernel13GemmUniversalIN4cute5tupleIJiiiiEEENS1_10collective13CollectiveMmaINS1_37MainloopSm90TmaGmmaWarpSpecializedFP8ILi3ENS5_IJNS4_1CILi1EEESB_SB_EEENS1_35KernelTmaWarpSpecializedCooperativeEEENS5_IJNSA_ILi128EEESF_NSA_ILi64EEEEEENS_12float_e4m3_tENS5_IJlSB_lEEESI_SJ_NS4_8TiledMMAINS4_8MMA_AtomIJNS4_4SM904GMMA31MMA_64x128x32_F32E4M3E4M3_SS_TNILNSN_7ScaleInE1ELSP_1EEEEEENS4_6LayoutINS5_IJNSA_ILi2EEESB_SB_EEENS5_IJSB_NSA_ILi0EEESV_EEEEENS5_IJNS4_10UnderscoreESY_SY_EEEEENS4_13SM90_TMA_LOADENS4_14ComposedLayoutINS4_7SwizzleILi2ELi4ELi3EEENS4_18smem_ptr_flag_bitsILi8EEENSS_INS5_IJNSA_ILi8EEESG_EEENS5_IJSG_SB_EEEEEEEvNS4_8identityES11_S1B_vS1C_EENS_8epilogue10collective6detail29Sm90TmaWarpSpecializedAdapterINS1F_15DefaultEpilogueISI_SJ_SJ_NS1E_6thread17LinearCombinationISI_Li1EffLNS1J_9ScaleType4KindE0ELNS_15FloatRoundStyleE2ESI_EENS1_15EpilogueDefaultEEEEEvvEEEEvNT_6ParamsE,"",@"SHT_CUDA_INFO"
	.sectionflags	@""
	.align	4


	//----- nvinfo : EIATTR_CUDA_API_VERSION
	.align		4
        /*0000*/ 	.byte	0x04, 0x37
        /*0002*/ 	.short	(.L_18 - .L_17)
.L_17:
        /*0004*/ 	.word	0x00000082


	//----- nvinfo : EIATTR_KPARAM_INFO
	.align		4
.L_18:
        /*0008*/ 	.byte	0x04, 0x17
        /*000a*/ 	.short	(.L_20 - .L_19)
.L_19:
        /*000c*/ 	.word	0x00000000
        /*0010*/ 	.short	0x0000
        /*0012*/ 	.short	0x0070
        /*0014*/ 	.byte	0x00, 0xf0, 0x01, 0x10


	//----- nvinfo : EIATTR_SPARSE_MMA_MASK
	.align		4
.L_20:
        /*0018*/ 	.byte	0x03, 0x50
        /*001a*/ 	.short	0x0000


	//----- nvinfo : EIATTR_MAXREG_COUNT
	.align		4
        /*001c*/ 	.byte	0x03, 0x1b
        /*001e*/ 	.short	0x00a8


	//----- nvinfo : EIATTR_NUM_BARRIERS
	.align		4
        /*0020*/ 	.byte	0x02, 0x4c
        /*0022*/ 	.byte	0x01
	.zero		1


	//----- nvinfo : EIATTR_MERCURY_ISA_VERSION
	.align		4
        /*0024*/ 	.byte	0x03, 0x5f
        /*0026*/ 	.short	0x0101


	//----- nvinfo : EIATTR_INT_WARP_WIDE_INSTR_OFFSETS
	.align		4
        /*0028*/ 	.byte	0x04, 0x31
        /*002a*/ 	.short	(.L_22 - .L_21)


	//   ....[0]....
.L_21:
        /*002c*/ 	.word	0x000003b0


	//   ....[1]....
        /*0030*/ 	.word	0x000003c0


	//   ....[2]....
        /*0034*/ 	.word	0x000004b0


	//----- nvinfo : EIATTR_COOP_GROUP_MASK_REGIDS
	.align		4
.L_22:
        /*0038*/ 	.byte	0x04, 0x29
        /*003a*/ 	.short	(.L_24 - .L_23)


	//   ....[0]....
.L_23:
        /*003c*/ 	.word	0xffffffff


	//   ....[1]....
        /*0040*/ 	.word	0xffffffff


	//   ....[2]....
        /*0044*/ 	.word	0xffffffff


	//   ....[3]....
        /*0048*/ 	.word	0xffffffff


	//   ....[4]....
        /*004c*/ 	.word	0xffffffff


	//----- nvinfo : EIATTR_COOP_GROUP_INSTR_OFFSETS
	.align		4
.L_24:
        /*0050*/ 	.byte	0x04, 0x28
        /*0052*/ 	.short	(.L_26 - .L_25)


	//   ....[0]....
.L_25:
        /*0054*/ 	.word	0x00000060


	//   ....[1]....
        /*0058*/ 	.word	0x00000070


	//   ....[2]....
        /*005c*/ 	.word	0x00000130


	//   ....[3]....
        /*0060*/ 	.word	0x000002a0


	//   ....[4]....
        /*0064*/ 	.word	0x00000fa0


	//----- nvinfo : EIATTR_REG_RECONFIG
	.align		4
.L_26:
        /*0068*/ 	.byte	0x01, 0x54
	.zero		2


	//----- nvinfo : EIATTR_MBARRIER_INSTR_OFFSETS
	.align		4
        /*006c*/ 	.byte	0x04, 0x39
        /*006e*/ 	.short	(.L_28 - .L_27)


	//   ....[0]....
.L_27:
        /*0070*/ 	.word	0x00000230
        /*0074*/ 	.word	0x000000ff
        /*0078*/ 	.word	0x00000000
        /*007c*/ 	.short	0x0100
        /*007e*/ 	.byte	0x08
	.zero		1


	//   ....[1]....
        /*0080*/ 	.word	0x00000240
        /*0084*/ 	.word	0x000000ff
        /*0088*/ 	.word	0x00000018
        /*008c*/ 	.short	0x0100
        /*008e*/ 	.byte	0x08
	.zero		1


	//   ....[2]....
        /*0090*/ 	.word	0x00000250
        /*0094*/ 	.word	0x000000ff
        /*0098*/ 	.word	0x00000008
        /*009c*/ 	.short	0x0100
        /*009e*/ 	.byte	0x08
	.zero		1


	//   ....[3]....
        /*00a0*/ 	.word	0x00000260
        /*00a4*/ 	.word	0x000000ff
        /*00a8*/ 	.word	0x00000020
        /*00ac*/ 	.short	0x0100
        /*00ae*/ 	.byte	0x08
	.zero		1


	//   ....[4]....
        /*00b0*/ 	.word	0x00000270
        /*00b4*/ 	.word	0x000000ff
        /*00b8*/ 	.word	0x00000010
        /*00bc*/ 	.short	0x0100
        /*00be*/ 	.byte	0x08
	.zero		1


	//   ....[5]....
        /*00c0*/ 	.word	0x00000280
        /*00c4*/ 	.word	0x000000ff
        /*00c8*/ 	.word	0x00000028
        /*00cc*/ 	.short	0x0100
        /*00ce*/ 	.byte	0x08
	.zero		1


	//   ....[6]....
        /*00d0*/ 	.word	0x00000500
        /*00d4*/ 	.word	0x000000ff
        /*00d8*/ 	.word	0x00000040
        /*00dc*/ 	.short	0x0100
        /*00de*/ 	.byte	0x06
	.zero		1


	//   ....[7]....
        /*00e0*/ 	.word	0x00000560
        /*00e4*/ 	.word	0x000000ff
        /*00e8*/ 	.word	0x00000048
        /*00ec*/ 	.short	0x0100
        /*00ee*/ 	.byte	0x06
	.zero		1


	//   ....[8]....
        /*00f0*/ 	.word	0x000014d0
        /*00f4*/ 	.word	0x000000ff
        /*00f8*/ 	.word	0x00000000
        /*00fc*/ 	.short	0x010a
        /*00fe*/ 	.byte	0x06
	.zero		1


	//   ....[9]....
        /*0100*/ 	.word	0x00001510
        /*0104*/ 	.word	0x000000ff
        /*0108*/ 	.word	0x00000000
        /*010c*/ 	.short	0x010a
        /*010e*/ 	.byte	0x06
	.zero		1


	//   ....[10]....
        /*0110*/ 	.word	0x00001e40
        /*0114*/ 	.word	0x000000ff
        /*0118*/ 	.word	0x00000000
        /*011c*/ 	.short	0x010a
        /*011e*/ 	.byte	0x0c
	.zero		1


	//   ....[11]....
        /*0120*/ 	.word	0x00001e80
        /*0124*/ 	.word	0x000000ff
        /*0128*/ 	.word	0x00000000
        /*012c*/ 	.short	0x010a
        /*012e*/ 	.byte	0x0c
	.zero		1


	//   ....[12]....
        /*0130*/ 	.word	0x000024b0
        /*0134*/ 	.word	0x000000ff
        /*0138*/ 	.word	0x00000000
        /*013c*/ 	.short	0x0101
        /*013e*/ 	.byte	0x08
	.zero		1


	//   ....[13]....
        /*0140*/ 	.word	0x00002b00
        /*0144*/ 	.word	0x000000ff
        /*0148*/ 	.word	0x00000000
        /*014c*/ 	.short	0x0101
        /*014e*/ 	.byte	0x08
	.zero		1


	//   ....[14]....
        /*0150*/ 	.word	0x00008490
        /*0154*/ 	.word	0x00000013
        /*0158*/ 	.word	0x00000018
        /*015c*/ 	.short	0x010a
        /*015e*/ 	.byte	0x3f
	.zero		1


	//   ....[15]....
        /*0160*/ 	.word	0x00008810
        /*0164*/ 	.word	0x00000008
        /*0168*/ 	.word	0x00000048
        /*016c*/ 	.short	0x0101
        /*016e*/ 	.byte	0x3f
	.zero		1


	//   ....[16]....
        /*0170*/ 	.word	0x00008f20
        /*0174*/ 	.word	0x00000004
        /*0178*/ 	.word	0x00000000
        /*017c*/ 	.short	0x010a
        /*017e*/ 	.byte	0x3f
	.zero		1


	//   ....[17]....
        /*0180*/ 	.word	0x00008fa0
        /*0184*/ 	.word	0x00000006
        /*0188*/ 	.word	0x00000000
        /*018c*/ 	.short	0x010a
        /*018e*/ 	.byte	0x3f
	.zero		1


	//   ....[18]....
        /*0190*/ 	.word	0x00009030
        /*0194*/ 	.word	0x00000003
        /*0198*/ 	.word	0x00000000
        /*019c*/ 	.short	0x010a
        /*019e*/ 	.byte	0x3f
	.zero		1


	//   ....[19]....
        /*01a0*/ 	.word	0x000090a0
        /*01a4*/ 	.word	0x0000000b
        /*01a8*/ 	.word	0x00000000
        /*01ac*/ 	.short	0x010a
        /*01ae*/ 	.byte	0x3f
	.zero		1


	//   ....[20]....
        /*01b0*/ 	.word	0x00009100
        /*01b4*/ 	.word	0x0000008c
        /*01b8*/ 	.word	0x00000000
        /*01bc*/ 	.short	0x010a
        /*01be*/ 	.byte	0x3f
	.zero		1


	//   ....[21]....
        /*01c0*/ 	.word	0x000091d0
        /*01c4*/ 	.word	0x00000013
        /*01c8*/ 	.word	0x00000018
        /*01cc*/ 	.short	0x010a
        /*01ce*/ 	.byte	0x3f
	.zero		1


	//   ....[22]....
        /*01d0*/ 	.word	0x000092b0
        /*01d4*/ 	.word	0x00000004
        /*01d8*/ 	.word	0x00000000
        /*01dc*/ 	.short	0x010a
        /*01de*/ 	.byte	0x3f
	.zero		1


	//   ....[23]....
        /*01e0*/ 	.word	0x00009300
        /*01e4*/ 	.word	0x00000006
        /*01e8*/ 	.word	0x00000000
        /*01ec*/ 	.short	0x010a
        /*01ee*/ 	.byte	0x3f
	.zero		1


	//----- nvinfo : EIATTR_NUM_MBARRIERS
	.align		4
.L_28:
        /*01f0*/ 	.byte	0x03, 0x38
        /*01f2*/ 	.short	0x0008


	//----- nvinfo : EIATTR_EXIT_INSTR_OFFSETS
	.align		4
        /*01f4*/ 	.byte	0x04, 0x1c
        /*01f6*/ 	.short	(.L_30 - .L_29)


	//   ....[0]....
.L_29:
        /*01f8*/ 	.word	0x000005b0


	//   ....[1]....
        /*01fc*/ 	.word	0x00000e70


	//   ....[2]....
        /*0200*/ 	.word	0x00007b00


	//   ....[3]....
        /*0204*/ 	.word	0x00008130


	//   ....[4]....
        /*0208*/ 	.word	0x00009080


	//----- nvinfo : EIATTR_MAX_THREADS
	.align		4
.L_30:
        /*020c*/ 	.byte	0x04, 0x05
        /*020e*/ 	.short	(.L_32 - .L_31)
.L_31:
        /*0210*/ 	.word	0x00000180
        /*0214*/ 	.word	0x00000001
        /*0218*/ 	.word	0x00000001


	//----- nvinfo : EIATTR_CRS_STACK_SIZE
	.align		4
.L_32:
        /*021c*/ 	.byte	0x04, 0x1e
        /*021e*/ 	.short	(.L_34 - .L_33)
.L_33:
        /*0220*/ 	.word	0x00000000


	//----- nvinfo : EIATTR_CBANK_PARAM_SIZE
	.align		4
.L_34:
        /*0224*/ 	.byte	0x03, 0x19
        /*0226*/ 	.short	0x0470


	//----- nvinfo : EIATTR_PARAM_CBANK
	.align		4
        /*0228*/ 	.byte	0x04, 0x0a
        /*022a*/ 	.short	(.L_36 - .L_35)
	.align		4
.L_35:
        /*022c*/ 	.word	index@(.nv.constant0._ZN7cutlass13device_kernelINS_4gemm6kernel13GemmUniversalIN4cute5tupleIJiiiiEEENS1_10collective13CollectiveMmaINS1_37MainloopSm90TmaGmmaWarpSpecializedFP8ILi3ENS5_IJNS4_1CILi1EEESB_SB_EEENS1_35KernelTmaWarpSpecializedCooperativeEEENS5_IJNSA_ILi128EEESF_NSA_ILi64EEEEEENS_12float_e4m3_tENS5_IJlSB_lEEESI_SJ_NS4_8TiledMMAINS4_8MMA_AtomIJNS4_4SM904GMMA31MMA_64x128x32_F32E4M3E4M3_SS_TNILNSN_7ScaleInE1ELSP_1EEEEEENS4_6LayoutINS5_IJNSA_ILi2EEESB_SB_EEENS5_IJSB_NSA_ILi0EEESV_EEEEENS5_IJNS4_10UnderscoreESY_SY_EEEEENS4_13SM90_TMA_LOADENS4_14ComposedLayoutINS4_7SwizzleILi2ELi4ELi3EEENS4_18smem_ptr_flag_bitsILi8EEENSS_INS5_IJNSA_ILi8EEESG_EEENS5_IJSG_SB_EEEEEEEvNS4_8identityES11_S1B_vS1C_EENS_8epilogue10collective6detail29Sm90TmaWarpSpecializedAdapterINS1F_15DefaultEpilogueISI_SJ_SJ_NS1E_6thread17LinearCombinationISI_Li1EffLNS1J_9ScaleType4KindE0ELNS_15FloatRoundStyleE2ESI_EENS1_15EpilogueDefaultEEEEEvvEEEEvNT_6ParamsE)
        /*0230*/ 	.short	0x0210
        /*0232*/ 	.short	0x0470


	//----- nvinfo : EIATTR_SW_WAR
	.align		4
.L_36:
        /*0234*/ 	.byte	0x04, 0x36
        /*0236*/ 	.short	(.L_38 - .L_37)
.L_37:
        /*0238*/ 	.word	0x00000008
.L_38:


//--------------------- .nv.callgraph             --------------------------
	.section	.nv.callgraph,"",@"SHT_CUDA_CALLGRAPH"
	.align	4
	.sectionentsize	8
	.align		4
        /*0000*/ 	.word	0x00000000
	.align		4
        /*0004*/ 	.word	0xffffffff
	.align		4
        /*0008*/ 	.word	0x00000000
	.align		4
        /*000c*/ 	.word	0xfffffffe
	.align		4
        /*0010*/ 	.word	0x00000000
	.align		4
        /*0014*/ 	.word	0xfffffffd
	.align		4
        /*0018*/ 	.word	0x00000000
	.align		4
        /*001c*/ 	.word	0xfffffffc


//--------------------- .nv.constant4             --------------------------
	.section	.nv.constant4,"a",@progbits
	.align	8
	.align		8
.nv.constant4:
        /*0000*/ 	.dword	_ZN39_INTERNAL_f66e9406_4_k_cu_b99c2bc1_43014cuda3std3__45__cpo5beginE
	.align		8
        /*0008*/ 	.dword	_ZN39_INTERNAL_f66e9406_4_k_cu_b99c2bc1_43014cuda3std3__45__cpo3endE
	.align		8
        /*0010*/ 	.dword	_ZN39_INTERNAL_f66e9406_4_k_cu_b99c2bc1_43014cuda3std3__45__cpo6cbeginE
	.align		8
        /*0018*/ 	.dword	_ZN39_INTERNAL_f66e9406_4_k_cu_b99c2bc1_43014cuda3std3__45__cpo4cendE
	.align		8
        /*0020*/ 	.dword	_ZN39_INTERNAL_f66e9406_4_k_cu_b99c2bc1_43014cuda3std3__441_GLOBAL__N__f66e9406_4_k_cu_b99c2bc1_43016ignoreE
	.align		8
        /*0028*/ 	.dword	_ZN39_INTERNAL_f66e9406_4_k_cu_b99c2bc1_43014cuda3std3__419piecewise_constructE
	.align		8
        /*0030*/ 	.dword	_ZN39_INTERNAL_f66e9406_4_k_cu_b99c2bc1_43014cuda3std3__48in_placeE
	.align		8
        /*0038*/ 	.dword	_ZN39_INTERNAL_f66e9406_4_k_cu_b99c2bc1_43014cuda3std6ranges3__45__cpo4swapE
	.align		8
        /*0040*/ 	.dword	_ZN39_INTERNAL_f66e9406_4_k_cu_b99c2bc1_43014cuda3std6ranges3__45__cpo9iter_moveE
	.align		8
        /*0048*/ 	.dword	_ZN39_INTERNAL_f66e9406_4_k_cu_b99c2bc1_43014cute7productE
	.align		8
        /*0050*/ 	.dword	_ZN39_INTERNAL_f66e9406_4_k_cu_b99c2bc1_43014cute1_E


//--------------------- .text._ZN7cutlass13device_kernelINS_4gemm6kernel13GemmUniversalIN4cute5tupleIJiiiiEEENS1_10collective13CollectiveMmaINS1_37MainloopSm90TmaGmmaWarpSpecializedFP8ILi3ENS5_IJNS4_1CILi1EEESB_SB_EEENS1_35KernelTmaWarpSpecializedCooperativeEEENS5_IJNSA_ILi128EEESF_NSA_ILi64EEEEEENS_12float_e4m3_tENS5_IJlSB_lEEESI_SJ_NS4_8TiledMMAINS4_8MMA_AtomIJNS4_4SM904GMMA31MMA_64x128x32_F32E4M3E4M3_SS_TNILNSN_7ScaleInE1ELSP_1EEEEEENS4_6LayoutINS5_IJNSA_ILi2EEESB_SB_EEENS5_IJSB_NSA_ILi0EEESV_EEEEENS5_IJNS4_10UnderscoreESY_SY_EEEEENS4_13SM90_TMA_LOADENS4_14ComposedLayoutINS4_7SwizzleILi2ELi4ELi3EEENS4_18smem_ptr_flag_bitsILi8EEENSS_INS5_IJNSA_ILi8EEESG_EEENS5_IJSG_SB_EEEEEEEvNS4_8identityES11_S1B_vS1C_EENS_8epilogue10collective6detail29Sm90TmaWarpSpecializedAdapterINS1F_15DefaultEpilogueISI_SJ_SJ_NS1E_6thread17LinearCombinationISI_Li1EffLNS1J_9ScaleType4KindE0ELNS_15FloatRoundStyleE2ESI_EENS1_15EpilogueDefaultEEEEEvvEEEEvNT_6ParamsE --------------------------
	.section	.text._ZN7cutlass13device_kernelINS_4gemm6kernel13GemmUniversalIN4cute5tupleIJiiiiEEENS1_10collective13CollectiveMmaINS1_37MainloopSm90TmaGmmaWarpSpecializedFP8ILi3ENS5_IJNS4_1CILi1EEESB_SB_EEENS1_35KernelTmaWarpSpecializedCooperativeEEENS5_IJNSA_ILi128EEESF_NSA_ILi64EEEEEENS_12float_e4m3_tENS5_IJlSB_lEEESI_SJ_NS4_8TiledMMAINS4_8MMA_AtomIJNS4_4SM904GMMA31MMA_64x128x32_F32E4M3E4M3_SS_TNILNSN_7ScaleInE1ELSP_1EEEEEENS4_6LayoutINS5_IJNSA_ILi2EEESB_SB_EEENS5_IJSB_NSA_ILi0EEESV_EEEEENS5_IJNS4_10UnderscoreESY_SY_EEEEENS4_13SM90_TMA_LOADENS4_14ComposedLayoutINS4_7SwizzleILi2ELi4ELi3EEENS4_18smem_ptr_flag_bitsILi8EEENSS_INS5_IJNSA_ILi8EEESG_EEENS5_IJSG_SB_EEEEEEEvNS4_8identityES11_S1B_vS1C_EENS_8epilogue10collective6detail29Sm90TmaWarpSpecializedAdapterINS1F_15DefaultEpilogueISI_SJ_SJ_NS1E_6thread17LinearCombinationISI_Li1EffLNS1J_9ScaleType4KindE0ELNS_15FloatRoundStyleE2ESI_EENS1_15EpilogueDefaultEEEEEvvEEEEvNT_6ParamsE,"ax",@progbits
	.align	128
.text._ZN7cutlass13device_kernelINS_4gemm6kernel13GemmUniversalIN4cute5tupleIJiiiiEEENS1_10collective13CollectiveMmaINS1_37MainloopSm90TmaGmmaWarpSpecializedFP8ILi3ENS5_IJNS4_1CILi1EEESB_SB_EEENS1_35KernelTmaWarpSpecializedCooperativeEEENS5_IJNSA_ILi128EEESF_NSA_ILi64EEEEEENS_12float_e4m3_tENS5_IJlSB_lEEESI_SJ_NS4_8TiledMMAINS4_8MMA_AtomIJNS4_4SM904GMMA31MMA_64x128x32_F32E4M3E4M3_SS_TNILNSN_7ScaleInE1ELSP_1EEEEEENS4_6LayoutINS5_IJNSA_ILi2EEESB_SB_EEENS5_IJSB_NSA_ILi0EEESV_EEEEENS5_IJNS4_10UnderscoreESY_SY_EEEEENS4_13SM90_TMA_LOADENS4_14ComposedLayoutINS4_7SwizzleILi2ELi4ELi3EEENS4_18smem_ptr_flag_bitsILi8EEENSS_INS5_IJNSA_ILi8EEESG_EEENS5_IJSG_SB_EEEEEEEvNS4_8identityES11_S1B_vS1C_EENS_8epilogue10collective6detail29Sm90TmaWarpSpecializedAdapterINS1F_15DefaultEpilogueISI_SJ_SJ_NS1E_6thread17LinearCombinationISI_Li1EffLNS1J_9ScaleType4KindE0ELNS_15FloatRoundStyleE2ESI_EENS1_15EpilogueDefaultEEEEEvvEEEEvNT_6ParamsE:
        .type           _ZN7cutlass13device_kernelINS_4gemm6kernel13GemmUniversalIN4cute5tupleIJiiiiEEENS1_10collective13CollectiveMmaINS1_37MainloopSm90TmaGmmaWarpSpecializedFP8ILi3ENS5_IJNS4_1CILi1EEESB_SB_EEENS1_35KernelTmaWarpSpecializedCooperativeEEENS5_IJNSA_ILi128EEESF_NSA_ILi64EEEEEENS_12float_e4m3_tENS5_IJlSB_lEEESI_SJ_NS4_8TiledMMAINS4_8MMA_AtomIJNS4_4SM904GMMA31MMA_64x128x32_F32E4M3E4M3_SS_TNILNSN_7ScaleInE1ELSP_1EEEEEENS4_6LayoutINS5_IJNSA_ILi2EEESB_SB_EEENS5_IJSB_NSA_ILi0EEESV_EEEEENS5_IJNS4_10UnderscoreESY_SY_EEEEENS4_13SM90_TMA_LOADENS4_14ComposedLayoutINS4_7SwizzleILi2ELi4ELi3EEENS4_18smem_ptr_flag_bitsILi8EEENSS_INS5_IJNSA_ILi8EEESG_EEENS5_IJSG_SB_EEEEEEEvNS4_8identityES11_S1B_vS1C_EENS_8epilogue10collective6detail29Sm90TmaWarpSpecializedAdapterINS1F_15DefaultEpilogueISI_SJ_SJ_NS1E_6thread17LinearCombinationISI_Li1EffLNS1J_9ScaleType4KindE0ELNS_15FloatRoundStyleE2ESI_EENS1_15EpilogueDefaultEEEEEvvEEEEvNT_6ParamsE,@function
        .size           _ZN7cutlass13device_kernelINS_4gemm6kernel13GemmUniversalIN4cute5tupleIJiiiiEEENS1_10collective13CollectiveMmaINS1_37MainloopSm90TmaGmmaWarpSpecializedFP8ILi3ENS5_IJNS4_1CILi1EEESB_SB_EEENS1_35KernelTmaWarpSpecializedCooperativeEEENS5_IJNSA_ILi128EEESF_NSA_ILi64EEEEEENS_12float_e4m3_tENS5_IJlSB_lEEESI_SJ_NS4_8TiledMMAINS4_8MMA_AtomIJNS4_4SM904GMMA31MMA_64x128x32_F32E4M3E4M3_SS_TNILNSN_7ScaleInE1ELSP_1EEEEEENS4_6LayoutINS5_IJNSA_ILi2EEESB_SB_EEENS5_IJSB_NSA_ILi0EEESV_EEEEENS5_IJNS4_10UnderscoreESY_SY_EEEEENS4_13SM90_TMA_LOADENS4_14ComposedLayoutINS4_7SwizzleILi2ELi4ELi3EEENS4_18smem_ptr_flag_bitsILi8EEENSS_INS5_IJNSA_ILi8EEESG_EEENS5_IJSG_SB_EEEEEEEvNS4_8identityES11_S1B_vS1C_EENS_8epilogue10collective6detail29Sm90TmaWarpSpecializedAdapterINS1F_15DefaultEpilogueISI_SJ_SJ_NS1E_6thread17LinearCombinationISI_Li1EffLNS1J_9ScaleType4KindE0ELNS_15FloatRoundStyleE2ESI_EENS1_15EpilogueDefaultEEEEEvvEEEEvNT_6ParamsE,(.L_x_199 - _ZN7cutlass13device_kernelINS_4gemm6kernel13GemmUniversalIN4cute5tupleIJiiiiEEENS1_10collective13CollectiveMmaINS1_37MainloopSm90TmaGmmaWarpSpecializedFP8ILi3ENS5_IJNS4_1CILi1EEESB_SB_EEENS1_35KernelTmaWarpSpecializedCooperativeEEENS5_IJNSA_ILi128EEESF_NSA_ILi64EEEEEENS_12float_e4m3_tENS5_IJlSB_lEEESI_SJ_NS4_8TiledMMAINS4_8MMA_AtomIJNS4_4SM904GMMA31MMA_64x128x32_F32E4M3E4M3_SS_TNILNSN_7ScaleInE1ELSP_1EEEEEENS4_6LayoutINS5_IJNSA_ILi2EEESB_SB_EEENS5_IJSB_NSA_ILi0EEESV_EEEEENS5_IJNS4_10UnderscoreESY_SY_EEEEENS4_13SM90_TMA_LOADENS4_14ComposedLayoutINS4_7SwizzleILi2ELi4ELi3EEENS4_18smem_ptr_flag_bitsILi8EEENSS_INS5_IJNSA_ILi8EEESG_EEENS5_IJSG_SB_EEEEEEEvNS4_8identityES11_S1B_vS1C_EENS_8epilogue10collective6detail29Sm90TmaWarpSpecializedAdapterINS1F_15DefaultEpilogueISI_SJ_SJ_NS1E_6thread17LinearCombinationISI_Li1EffLNS1J_9ScaleType4KindE0ELNS_15FloatRoundStyleE2ESI_EENS1_15EpilogueDefaultEEEEEvvEEEEvNT_6ParamsE)
        .other          _ZN7cutlass13device_kernelINS_4gemm6kernel13GemmUniversalIN4cute5tupleIJiiiiEEENS1_10collective13CollectiveMmaINS1_37MainloopSm90TmaGmmaWarpSpecializedFP8ILi3ENS5_IJNS4_1CILi1EEESB_SB_EEENS1_35KernelTmaWarpSpecializedCooperativeEEENS5_IJNSA_ILi128EEESF_NSA_ILi64EEEEEENS_12float_e4m3_tENS5_IJlSB_lEEESI_SJ_NS4_8TiledMMAINS4_8MMA_AtomIJNS4_4SM904GMMA31MMA_64x128x32_F32E4M3E4M3_SS_TNILNSN_7ScaleInE1ELSP_1EEEEEENS4_6LayoutINS5_IJNSA_ILi2EEESB_SB_EEENS5_IJSB_NSA_ILi0EEESV_EEEEENS5_IJNS4_10UnderscoreESY_SY_EEEEENS4_13SM90_TMA_LOADENS4_14ComposedLayoutINS4_7SwizzleILi2ELi4ELi3EEENS4_18smem_ptr_flag_bitsILi8EEENSS_INS5_IJNSA_ILi8EEESG_EEENS5_IJSG_SB_EEEEEEEvNS4_8identityES11_S1B_vS1C_EENS_8epilogue10collective6detail29Sm90TmaWarpSpecializedAdapterINS1F_15DefaultEpilogueISI_SJ_SJ_NS1E_6thread17LinearCombinationISI_Li1EffLNS1J_9ScaleType4KindE0ELNS_15FloatRoundStyleE2ESI_EENS1_15EpilogueDefaultEEEEEvvEEEEvNT_6ParamsE,@"STO_CUDA_ENTRY STV_DEFAULT"
_ZN7cutlass13device_kernelINS_4gemm6kernel13GemmUniversalIN4cute5tupleIJiiiiEEENS1_10collective13CollectiveMmaINS1_37MainloopSm90TmaGmmaWarpSpecializedFP8ILi3ENS5_IJNS4_1CILi1EEESB_SB_EEENS1_35KernelTmaWarpSpecializedCooperativeEEENS5_IJNSA_ILi128EEESF_NSA_ILi64EEEEEENS_12float_e4m3_tENS5_IJlSB_lEEESI_SJ_NS4_8TiledMMAINS4_8MMA_AtomIJNS4_4SM904GMMA31MMA_64x128x32_F32E4M3E4M3_SS_TNILNSN_7ScaleInE1ELSP_1EEEEEENS4_6LayoutINS5_IJNSA_ILi2EEESB_SB_EEENS5_IJSB_NSA_ILi0EEESV_EEEEENS5_IJNS4_10UnderscoreESY_SY_EEEEENS4_13SM90_TMA_LOADENS4_14ComposedLayoutINS4_7SwizzleILi2ELi4ELi3EEENS4_18smem_ptr_flag_bitsILi8EEENSS_INS5_IJNSA_ILi8EEESG_EEENS5_IJSG_SB_EEEEEEEvNS4_8identityES11_S1B_vS1C_EENS_8epilogue10collective6detail29Sm90TmaWarpSpecializedAdapterINS1F_15DefaultEpilogueISI_SJ_SJ_NS1E_6thread17LinearCombinationISI_Li1EffLNS1J_9ScaleType4KindE0ELNS_15FloatRoundStyleE2ESI_EENS1_15EpilogueDefaultEEEEEvvEEEEvNT_6ParamsE:
[----:B------:R-:W-:Y:S01]  /*0000*/  LDC R1, c[0x0][0x28] ;  /* 0x00000a00ff017b82 */ /* 0x000fe20000000800 */
[----:B------:R-:W0:Y:S01]  /*0010*/  S2R R0, SR_TID.X ;  /* 0x0000000000007919 */ /* 0x000e220000002100 */
[----:B------:R-:W-:Y:S01]  /*0020*/  ELECT P0, URZ, PT ;  /* 0x00000000003f782f */ /* 0x000fe20003800000 */
[----:B------:R-:W-:Y:S01]  /*0030*/  BSSY B0, `(.L_x_0) ;  /* 0x000000f000007945 */ /* 0x000fe20003800000 */
[--C-:B0-----:R-:W-:Y:S02]  /*0040*/  SHF.R.U32.HI R2, RZ, 0x5, R0.reuse ;  /* 0x00000005ff027819 */ /* 0x101fe40000011600 */
[----:B------:R-:W-:-:S03]  /*0050*/  SHF.R.U32.HI R3, RZ, 0x7, R0 ;  /* 0x00000007ff037819 */ /* 0x000fc60000011600 */
[----:B------:R-:W0:Y:S04]  /*0060*/  SHFL.IDX PT, R5, R2, RZ, 0x1f ;  /* 0x00001fff02057589 */ /* 0x000e2800000e0000 */
[----:B------:R1:W2:Y:S01]  /*0070*/  SHFL.IDX PT, R6, R3, RZ, 0x1f ;  /* 0x00001fff03067589 */ /* 0x0002a200000e0000 */
[----:B0-----:R-:W-:-:S13]  /*0080*/  ISETP.NE.OR P0, PT, R5, RZ, !P0 ;  /* 0x000000ff0500720c */ /* 0x001fda0004705670 */
[----:B-12---:R-:W-:Y:S05]  /*0090*/  @P0 BRA `(.L_x_1) ;  /* 0x0000000000200947 */ /* 0x006fea0003800000 */
[----:B------:R-:W-:Y:S02]  /*00a0*/  ULDC.64 UR4, c[0x0][0x198] ;  /* 0x0000660000047ab9 */ /* 0x000fe40000000a00 */
[----:B------:R-:W-:Y:S02]  /*00b0*/  UIADD3 UR6, UP0, UR4, 0xf0, URZ ;  /* 0x000000f004067890 */ /* 0x000fe4000ff1e03f */
[----:B------:R-:W-:Y:S02]  /*00c0*/  UIADD3 UR4, UP1, UR4, 0x1f0, URZ ;  /* 0x000001f004047890 */ /* 0x000fe4000ff3e03f */
[----:B------:R-:W-:Y:S02]  /*00d0*/  UIADD3.X UR7, URZ, UR5, URZ, UP0, !UPT ;  /* 0x000000053f077290 */ /* 0x000fe400087fe43f */
[----:B------:R-:W-:-:S07]  /*00e0*/  UIADD3.X UR5, URZ, UR5, URZ, UP1, !UPT ;  /* 0x000000053f057290 */ /* 0x000fce0008ffe43f */
[----:B------:R0:W-:Y:S02]  /*00f0*/  UTMACCTL.PF [UR6] ;  /* 0x00000000060079b9 */ /* 0x0001e40008040000 */
[----:B------:R0:W-:Y:S02]  /*0100*/  UTMACCTL.PF [UR4] ;  /* 0x00000000040079b9 */ /* 0x0001e40008040000 */
[----:B0-----:R-:W-:Y:S01]  /*0110*/  NOP ;  /* 0x0000000000007918 */ /* 0x001fe20000000000 */
.L_x_1:
[----:B------:R-:W-:Y:S05]  /*0120*/  BSYNC B0 ;  /* 0x0000000000007941 */ /* 0x000fea0003800000 */
.L_x_0:
[----:B------:R-:W0:Y:S02]  /*0130*/  SHFL.IDX PT, R3, R2, RZ, 0x1f ;  /* 0x00001fff02037589 */ /* 0x000e2400000e0000 */
[----:B0-----:R-:W-:-:S13]  /*0140*/  ISETP.NE.AND P0, PT, R3, RZ, PT ;  /* 0x000000ff0300720c */ /* 0x001fda0003f05270 */
[----:B------:R-:W-:Y:S05]  /*0150*/  @P0 BRA `(.L_x_2) ;  /* 0x0000000000500947 */ /* 0x000fea0003800000 */
[----:B------:R-:W0:Y:S01]  /*0160*/  S2UR UR8, SR_CgaCtaId ;  /* 0x00000000000879c3 */ /* 0x000e220000008800 */
[----:B------:R-:W-:Y:S01]  /*0170*/  UMOV UR4, 0x400 ;  /* 0x0000040000047882 */ /* 0x000fe20000000000 */
[----:B------:R-:W-:Y:S01]  /*0180*/  UMOV UR5, 0x1 ;  /* 0x0000000100057882 */ /* 0x000fe20000000000 */
[----:B------:R-:W-:Y:S01]  /*0190*/  UMOV UR6, 0x100 ;  /* 0x0000010000067882 */ /* 0x000fe20000000000 */
[----:B------:R-:W-:Y:S01]  /*01a0*/  ELECT P0, URZ, PT ;  /* 0x00000000003f782f */ /* 0x000fe20003800000 */
[----:B------:R-:W-:-:S04]  /*01b0*/  UIADD3 UR6, -UR6, 0x100000, URZ ;  /* 0x0010000006067890 */ /* 0x000fc8000fffe13f */
[----:B------:R-:W-:Y:S02]  /*01c0*/  USHF.L.U32 UR7, UR6, 0xb, URZ ;  /* 0x0000000b06077899 */ /* 0x000fe4000800063f */
[----:B------:R-:W-:Y:S02]  /*01d0*/  USHF.L.U32 UR6, UR6, 0x1, URZ ;  /* 0x0000000106067899 */ /* 0x000fe4000800063f */
[----:B0-----:R-:W-:Y:S02]  /*01e0*/  ULEA UR8, UR8, UR4, 0x18 ;  /* 0x0000000408087291 */ /* 0x001fe4000f8ec03f */
[----:B------:R-:W-:-:S04]  /*01f0*/  UIADD3 UR4, -UR5, 0x100000, URZ ;  /* 0x0010000005047890 */ /* 0x000fc8000fffe13f */
[----:B------:R-:W-:Y:S02]  /*0200*/  USHF.L.U32 UR5, UR4, 0xb, URZ ;  /* 0x0000000b04057899 */ /* 0x000fe4000800063f */
[----:B------:R-:W-:Y:S01]  /*0210*/  USHF.L.U32 UR4, UR4, 0x1, URZ ;  /* 0x0000000104047899 */ /* 0x000fe2000800063f */
[----:B------:R-:W0:Y:S11]  /*0220*/  FENCE.VIEW.ASYNC.S ;  /* 0x00000000000073c6 */ /* 0x000e360000000000 */
[----:B0-----:R0:W1:Y:S01]  /*0230*/  SYNCS.EXCH.64 URZ, [UR8], UR4 ;  /* 0x00000004083f75b2 */ /* 0x0010620008000100 */
[----:B------:R0:W2:Y:S01]  /*0240*/  SYNCS.EXCH.64 URZ, [UR8+0x18], UR6 ;  /* 0x00001806083f75b2 */ /* 0x0000a20008000100 */
[----:B------:R0:W3:Y:S01]  /*0250*/  SYNCS.EXCH.64 URZ, [UR8+0x8], UR4 ;  /* 0x00000804083f75b2 */ /* 0x0000e20008000100 */
[----:B------:R0:W4:Y:S01]  /*0260*/  SYNCS.EXCH.64 URZ, [UR8+0x20], UR6 ;  /* 0x00002006083f75b2 */ /* 0x0001220008000100 */
[----:B------:R0:W0:Y:S01]  /*0270*/  SYNCS.EXCH.64 URZ, [UR8+0x10], UR4 ;  /* 0x00001004083f75b2 */ /* 0x0000220008000100 */
[----:B------:R0:W0:Y:S01]  /*0280*/  SYNCS.EXCH.64 URZ, [UR8+0x28], UR6 ;  /* 0x00002806083f75b2 */ /* 0x0000220008000100 */
[----:B------:R-:W-:Y:S01]  /*0290*/  NOP ;  /* 0x0000000000007918 */ /* 0x000fe20000000000 */
.L_x_2:
[----:B------:R-:W5:Y:S01]  /*02a0*/  SHFL.IDX PT, R2, R2, RZ, 0x1f ;  /* 0x00001fff02027589 */ /* 0x000f6200000e0000 */
[----:B------:R-:W1:Y:S01]  /*02b0*/  LDC R3, c[0x0][0x65c] ;  /* 0x00019700ff037b82 */ /* 0x000e620000000800 */
[----:B------:R-:W-:Y:S02]  /*02c0*/  ELECT P0, URZ, PT ;  /* 0x00000000003f782f */ /* 0x000fe40003800000 */
[----:B------:R-:W-:Y:S01]  /*02d0*/  SHF.R.S32.HI R4, RZ, 0x1f, R5 ;  /* 0x0000001fff047819 */ /* 0x000fe20000011405 */
[----:B------:R-:W2:Y:S01]  /*02e0*/  S2R R10, SR_CTAID.Y ;  /* 0x00000000000a7919 */ /* 0x000ea20000002600 */
[----:B0-----:R-:W-:Y:S01]  /*02f0*/  UMOV UR4, 0x20 ;  /* 0x0000002000047882 */ /* 0x001fe20000000000 */
[C---:B------:R-:W-:Y:S01]  /*0300*/  ISETP.NE.AND P3, PT, R6.reuse, RZ, PT ;  /* 0x000000ff0600720c */ /* 0x040fe20003f65270 */
[----:B------:R-:W-:Y:S01]  /*0310*/  VIADD R11, R6, 0xffffffff ;  /* 0xffffffff060b7836 */ /* 0x000fe20000000000 */
[----:B------:R-:W0:Y:S01]  /*0320*/  S2R R8, SR_CTAID.X ;  /* 0x0000000000087919 */ /* 0x000e220000002500 */
[----:B------:R-:W-:Y:S01]  /*0330*/  LEA.HI R4, R4, R5, RZ, 0x2 ;  /* 0x0000000504047211 */ /* 0x000fe200078f10ff */
[----:B------:R-:W-:Y:S01]  /*0340*/  NOP ;  /* 0x0000000000007918 */ /* 0x000fe20000000000 */
[----:B------:R-:W-:Y:S01]  /*0350*/  NOP ;  /* 0x0000000000007918 */ /* 0x000fe20000000000 */
[----:B------:R-:W-:-:S02]  /*0360*/  ISETP.GE.U32.AND P1, PT, R11, 0x2, PT ;  /* 0x000000020b00780c */ /* 0x000fc40003f26070 */
[----:B------:R-:W-:-:S05]  /*0370*/  LOP3.LUT R4, R4, 0xfffffffc, RZ, 0xc0, !PT ;  /* 0xfffffffc04047812 */ /* 0x000fca00078ec0ff */
[----:B------:R-:W-:Y:S01]  /*0380*/  IMAD.IADD R5, R5, 0x1, -R4 ;  /* 0x0000000105057824 */ /* 0x000fe200078e0a04 */
[----:B-----5:R-:W-:Y:S02]  /*0390*/  ISETP.NE.OR P0, PT, R2, RZ, !P0 ;  /* 0x000000ff0200720c */ /* 0x020fe40004705670 */
[----:B-1----:R-:W-:-:S11]  /*03a0*/  ISETP.NE.AND P2, PT, R3, 0x1, PT ;  /* 0x000000010300780c */ /* 0x002fd60003f45270 */
[----:B------:R-:W-:Y:S01]  /*03b0*/  VOTEU.ALL UP0, P0 ;  /* 0x00000000003f7886 */ /* 0x000fe20000000000 */
[----:B------:R-:W-:Y:S01]  /*03c0*/  VOTEU.ALL UP1, P0 ;  /* 0x00000000003f7886 */ /* 0x000fe20000020000 */
[----:B------:R-:W0:Y:S01]  /*03d0*/  @P2 LDC R9, c[0x0][0x10] ;  /* 0x00000400ff092b82 */ /* 0x000e220000000800 */
[----:B--2---:R-:W-:Y:S02]  /*03e0*/  @P2 IMAD.MOV.U32 R2, RZ, RZ, R10 ;  /* 0x000000ffff022224 */ /* 0x004fe400078e000a */
[----:B------:R-:W-:Y:S01]  /*03f0*/  @!UP0 UMOV UR6, 0x400 ;  /* 0x0000040000068882 */ /* 0x000fe20000000000 */
[----:B------:R-:W-:-:S04]  /*0400*/  @!UP0 UIADD3 UR4, -UR4, 0x100000, URZ ;  /* 0x0010000004048890 */ /* 0x000fc8000fffe13f */
[----:B------:R-:W-:Y:S02]  /*0410*/  @!UP0 USHF.L.U32 UR5, UR4, 0xb, URZ ;  /* 0x0000000b04058899 */ /* 0x000fe4000800063f */
[----:B------:R-:W-:Y:S01]  /*0420*/  @!UP0 USHF.L.U32 UR4, UR4, 0x1, URZ ;  /* 0x0000000104048899 */ /* 0x000fe2000800063f */
[----:B------:R-:W-:Y:S02]  /*0430*/  @P2 IMAD.MOV.U32 R3, RZ, RZ, RZ ;  /* 0x000000ffff032224 */ /* 0x000fe400078e00ff */
[----:B------:R-:W-:Y:S01]  /*0440*/  @P2 IMAD.MOV.U32 R13, RZ, RZ, RZ ;  /* 0x000000ffff0d2224 */ /* 0x000fe200078e00ff */
[----:B------:R-:W1:Y:S08]  /*0450*/  @!UP0 S2UR UR7, SR_CgaCtaId ;  /* 0x00000000000789c3 */ /* 0x000e700000008800 */
[----:B------:R-:W2:Y:S01]  /*0460*/  @!P2 LDC R7, c[0x0][0xc] ;  /* 0x00000300ff07ab82 */ /* 0x000ea20000000800 */
[----:B0-----:R-:W-:-:S04]  /*0470*/  @P2 IMAD.WIDE.U32 R2, R8, R9, R2 ;  /* 0x0000000908022225 */ /* 0x001fc800078e0002 */
[----:B------:R-:W-:Y:S02]  /*0480*/  IMAD.MOV.U32 R9, RZ, RZ, RZ ;  /* 0x000000ffff097224 */ /* 0x000fe400078e00ff */
[----:B------:R-:W-:Y:S01]  /*0490*/  @P2 IMAD.IADD R3, R3, 0x1, R13 ;  /* 0x0000000103032824 */ /* 0x000fe200078e020d */
[----:B-1----:R-:W-:Y:S01]  /*04a0*/  @!UP0 ULEA UR6, UR7, UR6, 0x18 ;  /* 0x0000000607068291 */ /* 0x002fe2000f8ec03f */
[----:B------:R-:W-:Y:S01]  /*04b0*/  VOTEU.ALL UP0, P0 ;  /* 0x00000000003f7886 */ /* 0x000fe20000000000 */
[----:B------:R-:W-:-:S04]  /*04c0*/  ISETP.NE.AND P0, PT, R5, 0x3, PT ;  /* 0x000000030500780c */ /* 0x000fc80003f05270 */
[----:B------:R-:W-:-:S04]  /*04d0*/  ISETP.EQ.OR P0, PT, R5, RZ, !P0 ;  /* 0x000000ff0500720c */ /* 0x000fc80004702670 */
[----:B------:R-:W-:Y:S01]  /*04e0*/  ISETP.EQ.AND P0, PT, R6, RZ, P0 ;  /* 0x000000ff0600720c */ /* 0x000fe20000702270 */
[----:B------:R-:W0:Y:S02]  /*04f0*/  FENCE.VIEW.ASYNC.S ;  /* 0x00000000000073c6 */ /* 0x000e240000000000 */
[----:B0-----:R0:W3:Y:S01]  /*0500*/  @!UP0 SYNCS.EXCH.64 URZ, [UR6+0x40], UR4 ;  /* 0x00004004063f85b2 */ /* 0x0010e20008000100 */
[----:B--2---:R-:W-:Y:S01]  /*0510*/  @!P2 IMAD.WIDE.U32 R6, R7, R10, R8 ;  /* 0x0000000a0706a225 */ /* 0x004fe200078e0008 */
[----:B------:R-:W-:-:S03]  /*0520*/  SEL R4, RZ, 0x1, !P0 ;  /* 0x00000001ff047807 */ /* 0x000fc60004000000 */
[----:B------:R-:W-:Y:S02]  /*0530*/  @!P2 IMAD.MOV.U32 R2, RZ, RZ, R6 ;  /* 0x000000ffff02a224 */ /* 0x000fe400078e0006 */
[----:B------:R-:W-:Y:S01]  /*0540*/  @!P2 IMAD.MOV.U32 R3, RZ, RZ, R7 ;  /* 0x000000ffff03a224 */ /* 0x000fe200078e0007 */
[----:B------:R-:W-:Y:S01]  /*0550*/  SEL R4, R4, 0x2, P1 ;  /* 0x0000000204047807 */ /* 0x000fe20000800000 */
[----:B------:R0:W3:Y:S01]  /*0560*/  @!UP1 SYNCS.EXCH.64 URZ, [UR6+0x48], UR4 ;  /* 0x00004804063f95b2 */ /* 0x0000e20008000100 */
[----:B------:R-:W-:Y:S01]  /*0570*/  NOP ;  /* 0x0000000000007918 */ /* 0x000fe20000000000 */
[----:B---34-:R-:W-:Y:S06]  /*0580*/  BAR.SYNC.DEFER_BLOCKING 0x0 ;  /* 0x0000000000007b1d */ /* 0x018fec0000010000 */
[----:B------:R-:W-:Y:S05]  /*0590*/  @!P3 BRA `(.L_x_3) ;  /* 0x00000074005cb947 */ /* 0x000fea0003800000 */
[----:B------:R-:W-:-:S13]  /*05a0*/  ISETP.GT.U32.AND P0, PT, R11, 0x1, PT ;  /* 0x000000010b00780c */ /* 0x000fda0003f04070 */
[----:B0-----:R-:W-:Y:S05]  /*05b0*/  @P0 EXIT ;  /* 0x000000000000094d */ /* 0x001fea0003800000 */
[----:B------:R-:W-:Y:S01]  /*05c0*/  ULDC.64 UR4, c[0x0][0x650] ;  /* 0x0001940000047ab9 */ /* 0x000fe20000000a00 */
[----:B------:R-:W-:Y:S01]  /*05d0*/  PRMT R12, RZ, 0x7610, R12 ;  /* 0x00007610ff0c7816 */ /* 0x000fe2000000000c */
[----:B------:R-:W-:Y:S01]  /*05e0*/  IMAD.MOV.U32 R6, RZ, RZ, -0x1 ;  /* 0xffffffffff067424 */ /* 0x000fe200078e00ff */
[----:B------:R-:W-:Y:S01]  /*05f0*/  ISETP.GE.U32.AND P0, PT, R2, UR4, PT ;  /* 0x0000000402007c0c */ /* 0x000fe2000bf06070 */
[----:B------:R-:W-:Y:S02]  /*0600*/  IMAD.MOV.U32 R7, RZ, RZ, -0x1 ;  /* 0xffffffffff077424 */ /* 0x000fe400078e00ff */
[----:B------:R-:W-:Y:S01]  /*0610*/  IMAD.MOV.U32 R5, RZ, RZ, -0x1 ;  /* 0xffffffffff057424 */ /* 0x000fe200078e00ff */
[----:B------:R-:W-:-:S13]  /*0620*/  ISETP.GE.U32.AND.EX P0, PT, R3, UR5, PT, P0 ;  /* 0x0000000503007c0c */ /* 0x000fda000bf06100 */
[----:B------:R-:W-:Y:S05]  /*0630*/  @P0 BRA `(.L_x_4) ;  /* 0x00000004005c0947 */ /* 0x000fea0003800000 */
[----:B------:R-:W0:Y:S01]  /*0640*/  LDC.64 R16, c[0x0][0x628] ;  /* 0x00018a00ff107b82 */ /* 0x000e220000000a00 */
[----:B------:R-:W-:Y:S02]  /*0650*/  IMAD.MOV.U32 R6, RZ, RZ, R2 ;  /* 0x000000ffff067224 */ /* 0x000fe400078e0002 */
[----:B------:R-:W-:-:S05]  /*0660*/  IMAD.MOV.U32 R7, RZ, RZ, R3 ;  /* 0x000000ffff077224 */ /* 0x000fca00078e0003 */
[----:B------:R-:W1:Y:S08]  /*0670*/  LDC R18, c[0x0][0x630] ;  /* 0x00018c00ff127b82 */ /* 0x000e700000000800 */
[----:B------:R-:W2:Y:S01]  /*0680*/  LDC.64 R20, c[0x0][0x620] ;  /* 0x00018800ff147b82 */ /* 0x000ea20000000a00 */
[----:B0-----:R-:W-:-:S04]  /*0690*/  ISETP.NE.U32.AND P0, PT, R16, RZ, PT ;  /* 0x000000ff1000720c */ /* 0x001fc80003f05070 */
[----:B------:R-:W-:-:S13]  /*06a0*/  ISETP.NE.AND.EX P0, PT, R17, RZ, PT, P0 ;  /* 0x000000ff1100720c */ /* 0x000fda0003f05300 */
[----:B-12---:R-:W-:Y:S05]  /*06b0*/  @!P0 BRA `(.L_x_5) ;  /* 0x0000000000288947 */ /* 0x006fea0003800000 */
[----:B------:R-:W0:Y:S02]  /*06c0*/  LDC R5, c[0x0][0x634] ;  /* 0x00018d00ff057b82 */ /* 0x000e240000000800 */
[----:B0-----:R-:W-:-:S05]  /*06d0*/  IADD3 R5, P0, R2, R5, RZ ;  /* 0x0000000502057210 */ /* 0x001fca0007f1e0ff */
[----:B------:R-:W-:-:S04]  /*06e0*/  IMAD.X R11, RZ, RZ, R3, P0 ;  /* 0x000000ffff0b7224 */ /* 0x000fc800000e0603 */
[----:B------:R-:W-:-:S04]  /*06f0*/  IMAD.WIDE.U32 R6, R11, R16, RZ ;  /* 0x000000100b067225 */ /* 0x000fc800078e00ff */
[----:B------:R-:W-:-:S04]  /*0700*/  IMAD.WIDE.U32 R12, P0, R5, R17, R6 ;  /* 0x00000011050c7225 */ /* 0x000fc80007800006 */
[----:B------:R-:W-:-:S04]  /*0710*/  IMAD.WIDE.U32 R6, R5, R16, RZ ;  /* 0x0000001005067225 */ /* 0x000fc800078e00ff */
[----:B------:R-:W-:Y:S01]  /*0720*/  IMAD.X R15, RZ, RZ, RZ, P0 ;  /* 0x000000ffff0f7224 */ /* 0x000fe200000e06ff */
[----:B------:R-:W-:Y:S01]  /*0730*/  IADD3 RZ, P0, R7, R12, RZ ;  /* 0x0000000c07ff7210 */ /* 0x000fe20007f1e0ff */
[----:B------:R-:W-:-:S04]  /*0740*/  IMAD.MOV.U32 R14, RZ, RZ, R13 ;  /* 0x000000ffff0e7224 */ /* 0x000fc800078e000d */
[----:B------:R-:W-:-:S08]  /*0750*/  IMAD.WIDE.U32.X R6, R11, R17, R14, P0 ;  /* 0x000000110b067225 */ /* 0x000fd000000e040e */
.L_x_5:
[--C-:B------:R-:W-:Y:S01]  /*0760*/  SHF.R.U64 R26, R6, R18, R7.reuse ;  /* 0x00000012061a7219 */ /* 0x100fe20000001207 */
[----:B------:R-:W0:Y:S01]  /*0770*/  LDC.64 R22, c[0x0][0x640] ;  /* 0x00019000ff167b82 */ /* 0x000e220000000a00 */
[----:B------:R-:W-:Y:S01]  /*0780*/  I2FP.F32.U32 R5, R8 ;  /* 0x0000000800057245 */ /* 0x000fe20000201000 */
[----:B------:R-:W-:Y:S01]  /*0790*/  ULDC UR4, c[0x0][0x150] ;  /* 0x0000540000047ab9 */ /* 0x000fe20000000800 */
[----:B------:R-:W-:Y:S02]  /*07a0*/  SHF.R.U32.HI R6, RZ, R18, R7 ;  /* 0x00000012ff067219 */ /* 0x000fe40000011607 */
[----:B------:R-:W-:Y:S01]  /*07b0*/  IADD3 R11, P0, RZ, -R26, RZ ;  /* 0x8000001aff0b7210 */ /* 0x000fe20007f1e0ff */
[----:B------:R-:W-:Y:S01]  /*07c0*/  FMUL R5, R5, UR4 ;  /* 0x0000000405057c20 */ /* 0x000fe20008400000 */
[----:B------:R-:W-:Y:S01]  /*07d0*/  ULDC UR4, c[0x0][0x154] ;  /* 0x0000550000047ab9 */ /* 0x000fe20000000800 */
[----:B------:R-:W1:Y:S02]  /*07e0*/  LDC R14, c[0x0][0x618] ;  /* 0x00018600ff0e7b82 */ /* 0x000e640000000800 */
[----:B------:R-:W-:-:S02]  /*07f0*/  IMAD.X R13, RZ, RZ, ~R6, P0 ;  /* 0x000000ffff0d7224 */ /* 0x000fc400000e0e06 */
[----:B------:R-:W2:Y:S01]  /*0800*/  F2I.U32.TRUNC.NTZ R5, R5 ;  /* 0x0000000500057305 */ /* 0x000ea2000020f000 */
[----:B------:R-:W-:-:S03]  /*0810*/  IMAD.WIDE.U32 R6, R11, R20, R2 ;  /* 0x000000140b067225 */ /* 0x000fc600078e0002 */
[----:B------:R-:W3:Y:S01]  /*0820*/  LDC R9, c[0x0][0x144] ;  /* 0x00005100ff097b82 */ /* 0x000ee20000000800 */
[----:B------:R-:W-:-:S04]  /*0830*/  IMAD R12, R13, R20, RZ ;  /* 0x000000140d0c7224 */ /* 0x000fc800078e02ff */
[----:B------:R-:W-:Y:S02]  /*0840*/  IMAD R11, R11, R21, R12 ;  /* 0x000000150b0b7224 */ /* 0x000fe400078e020c */
[----:B------:R-:W-:Y:S01]  /*0850*/  IMAD.MOV.U32 R12, RZ, RZ, 0x1 ;  /* 0x00000001ff0c7424 */ /* 0x000fe200078e00ff */
[----:B------:R-:W4:Y:S01]  /*0860*/  LDC R18, c[0x0][0x608] ;  /* 0x00018200ff127b82 */ /* 0x000f220000000800 */
[----:B------:R-:W-:Y:S01]  /*0870*/  IMAD.IADD R11, R7, 0x1, R11 ;  /* 0x00000001070b7824 */ /* 0x000fe200078e020b */
[----:B0-----:R-:W-:Y:S01]  /*0880*/  ISETP.NE.U32.AND P0, PT, R22, RZ, PT ;  /* 0x000000ff1600720c */ /* 0x001fe20003f05070 */
[----:B--2---:R-:W-:-:S03]  /*0890*/  IMAD.MOV R7, RZ, RZ, -R5 ;  /* 0x000000ffff077224 */ /* 0x004fc600078e0a05 */
[----:B------:R-:W-:Y:S02]  /*08a0*/  ISETP.NE.AND.EX P0, PT, R23, RZ, PT, P0 ;  /* 0x000000ff1700720c */ /* 0x000fe40003f05300 */
[----:B------:R-:W0:Y:S01]  /*08b0*/  LDC R13, c[0x0][0x658] ;  /* 0x00019600ff0d7b82 */ /* 0x000e220000000800 */
[--C-:B-1----:R-:W-:Y:S02]  /*08c0*/  SHF.R.U64 R16, R6, R14, R11.reuse ;  /* 0x0000000e06107219 */ /* 0x102fe4000000120b */
[----:B------:R-:W-:Y:S02]  /*08d0*/  I2FP.F32.U32 R6, R10 ;  /* 0x0000000a00067245 */ /* 0x000fe40000201000 */
[----:B------:R-:W-:-:S03]  /*08e0*/  SHF.R.U32.HI R11, RZ, R14, R11 ;  /* 0x0000000eff0b7219 */ /* 0x000fc6000001160b */
[----:B------:R-:W1:Y:S01]  /*08f0*/  LDC R17, c[0x0][0x148] ;  /* 0x00005200ff117b82 */ /* 0x000e620000000800 */
[----:B---3--:R-:W-:Y:S02]  /*0900*/  IMAD R5, R9, R7, R8 ;  /* 0x0000000709057224 */ /* 0x008fe400078e0208 */
[----:B------:R-:W-:Y:S01]  /*0910*/  FMUL R7, R6, UR4 ;  /* 0x0000000406077c20 */ /* 0x000fe20008400000 */
[----:B------:R-:W-:-:S03]  /*0920*/  IMAD.MOV.U32 R6, RZ, RZ, -0x1 ;  /* 0xffffffffff067424 */ /* 0x000fc600078e00ff */
[----:B------:R2:W3:Y:S01]  /*0930*/  F2I.U32.TRUNC.NTZ R15, R7 ;  /* 0x00000007000f7305 */ /* 0x0004e2000020f000 */
[----:B------:R-:W1:Y:S01]  /*0940*/  LDC R21, c[0x0][0x600] ;  /* 0x00018000ff157b82 */ /* 0x000e620000000800 */
[-CC-:B----4-:R-:W-:Y:S02]  /*0950*/  SHF.R.U64 R27, R16, R18.reuse, R11.reuse ;  /* 0x00000012101b7219 */ /* 0x190fe4000000120b */
[----:B------:R-:W-:-:S05]  /*0960*/  SHF.R.U32.HI R8, RZ, R18, R11 ;  /* 0x00000012ff087219 */ /* 0x000fca000001160b */
[----:B------:R-:W4:Y:S01]  /*0970*/  LDC R20, c[0x0][0x648] ;  /* 0x00019200ff147b82 */ /* 0x000f220000000800 */
[-CC-:B0-----:R-:W-:Y:S02]  /*0980*/  SHF.R.U64 R18, R27, R13.reuse, R8.reuse ;  /* 0x0000000d1b127219 */ /* 0x181fe40000001208 */
[-C--:B------:R-:W-:Y:S02]  /*0990*/  SHF.L.U32 R6, R6, R13.reuse, RZ ;  /* 0x0000000d06067219 */ /* 0x080fe400000006ff */
[-C--:B------:R-:W-:Y:S02]  /*09a0*/  SHF.R.U32.HI R8, RZ, R13.reuse, R8 ;  /* 0x0000000dff087219 */ /* 0x080fe40000011608 */
[----:B------:R-:W-:Y:S01]  /*09b0*/  LOP3.LUT R14, RZ, R6, RZ, 0x33, !PT ;  /* 0x00000006ff0e7212 */ /* 0x000fe200078e33ff */
[----:B------:R-:W0:Y:S01]  /*09c0*/  LDC R25, c[0x0][0x638] ;  /* 0x00018e00ff197b82 */ /* 0x000e220000000800 */
[----:B------:R-:W-:Y:S01]  /*09d0*/  SHF.L.U32 R11, R12, R13, RZ ;  /* 0x0000000d0c0b7219 */ /* 0x000fe200000006ff */
[----:B------:R-:W-:-:S02]  /*09e0*/  IMAD.MOV.U32 R6, RZ, RZ, R18 ;  /* 0x000000ffff067224 */ /* 0x000fc400078e0012 */
[----:B--2---:R-:W-:-:S04]  /*09f0*/  IMAD.MOV.U32 R7, RZ, RZ, R8 ;  /* 0x000000ffff077224 */ /* 0x004fc800078e0008 */
[----:B------:R-:W2:Y:S01]  /*0a00*/  LDC R24, c[0x0][0x610] ;  /* 0x00018400ff187b82 */ /* 0x000ea20000000800 */
[----:B---3--:R-:W-:Y:S05]  /*0a10*/  @!P0 BRA `(.L_x_6) ;  /* 0x0000000000288947 */ /* 0x008fea0003800000 */
[----:B------:R-:W3:Y:S02]  /*0a20*/  LDC R13, c[0x0][0x64c] ;  /* 0x00019300ff0d7b82 */ /* 0x000ee40000000800 */
[----:B---3--:R-:W-:-:S05]  /*0a30*/  IADD3 R13, P0, R18, R13, RZ ;  /* 0x0000000d120d7210 */ /* 0x008fca0007f1e0ff */
        /* <DEDUP_REMOVED lines=8> */
.L_x_6:
[----:B----4-:R-:W-:Y:S01]  /*0ac0*/  SHF.R.U64 R6, R6, R20, R7 ;  /* 0x0000001406067219 */ /* 0x010fe20000001207 */
[----:B-1----:R-:W-:Y:S01]  /*0ad0*/  VIADD R7, R21, 0xffffffff ;  /* 0xffffffff15077836 */ /* 0x002fe20000000000 */
[----:B------:R-:W-:Y:S01]  /*0ae0*/  LOP3.LUT R14, R27, R14, RZ, 0xc0, !PT ;  /* 0x0000000e1b0e7212 */ /* 0x000fe200078ec0ff */
[----:B------:R-:W-:Y:S02]  /*0af0*/  IMAD.MOV R15, RZ, RZ, -R15 ;  /* 0x000000ffff0f7224 */ /* 0x000fe400078e0a0f */
[----:B------:R-:W-:Y:S01]  /*0b00*/  IMAD.MOV R8, RZ, RZ, -R6 ;  /* 0x000000ffff087224 */ /* 0x000fe200078e0a06 */
[----:B------:R-:W-:Y:S01]  /*0b10*/  LOP3.LUT R7, R16, R7, RZ, 0xc0, !PT ;  /* 0x0000000710077212 */ /* 0x000fe200078ec0ff */
[----:B------:R-:W-:Y:S02]  /*0b20*/  IMAD R14, R11, R6, R14 ;  /* 0x000000060b0e7224 */ /* 0x000fe400078e020e */
[----:B------:R-:W-:Y:S02]  /*0b30*/  @P2 IMAD R5, R17, R15, R10 ;  /* 0x0000000f11052224 */ /* 0x000fe400078e020a */
[----:B0-----:R-:W-:-:S02]  /*0b40*/  IMAD R6, R8, R25, R18 ;  /* 0x0000001908067224 */ /* 0x001fc400078e0212 */
[----:B--2---:R-:W-:Y:S02]  /*0b50*/  IMAD R5, R14, R24, R5 ;  /* 0x000000180e057224 */ /* 0x004fe400078e0205 */
[----:B------:R-:W-:Y:S02]  /*0b60*/  IMAD R6, R6, R21, R7 ;  /* 0x0000001506067224 */ /* 0x000fe400078e0207 */
[----:B------:R-:W-:-:S03]  /*0b70*/  IMAD.MOV.U32 R12, RZ, RZ, 0x1 ;  /* 0x00000001ff0c7424 */ /* 0x000fc600078e00ff */
[----:B------:R-:W-:Y:S02]  /*0b80*/  SEL R7, R6, R5, !P2 ;  /* 0x0000000506077207 */ /* 0x000fe40005000000 */
[----:B------:R-:W-:Y:S01]  /*0b90*/  SEL R6, R5, R6, !P2 ;  /* 0x0000000605067207 */ /* 0x000fe20005000000 */
[----:B------:R-:W-:-:S07]  /*0ba0*/  IMAD.MOV.U32 R5, RZ, RZ, R26 ;  /* 0x000000ffff057224 */ /* 0x000fce00078e001a */
.L_x_4:
[----:B------:R-:W-:-:S08]  /*0bb0*/  NOP ;  /* 0x0000000000007918 */ /* 0x000fd00000000000 */
[----:B------:R-:W0:Y:S02]  /*0bc0*/  USETMAXREG.TRY_ALLOC.CTAPOOL UP0, 0xe8 ;  /* 0x000000e8000079c8 */ /* 0x000e240008000600 */
[----:B0-----:R-:W-:-:S13]  /*0bd0*/  PLOP3.LUT P0, PT, PT, PT, UP0, 0x80, 0x0 ;  /* 0x000000000000781c */ /* 0x001fda0003f0f008 */
[----:B------:R-:W-:Y:S05]  /*0be0*/  @!P0 BRA `(.L_x_4) ;  /* 0xfffffffc00f08947 */ /* 0x000fea000383ffff */
[----:B------:R-:W-:Y:S01]  /*0bf0*/  ULDC.64 UR4, c[0x0][0x598] ;  /* 0x0001660000047ab9 */ /* 0x000fe20000000a00 */
[----:B------:R-:W-:Y:S01]  /*0c00*/  ULDC.64 UR16, c[0x0][0x208] ;  /* 0x0000820000107ab9 */ /* 0x000fe20000000a00 */
[----:B------:R-:W-:-:S04]  /*0c10*/  ISETP.NE.U32.AND P0, PT, RZ, UR4, PT ;  /* 0x00000004ff007c0c */ /* 0x000fc8000bf05070 */
[----:B------:R-:W-:-:S13]  /*0c20*/  ISETP.NE.AND.EX P0, PT, RZ, UR5, PT, P0 ;  /* 0x00000005ff007c0c */ /* 0x000fda000bf05300 */
[----:B------:R-:W-:Y:S05]  /*0c30*/  @!P0 BRA `(.L_x_7) ;  /* 0x00000000001c8947 */ /* 0x000fea0003800000 */
[----:B------:R-:W0:Y:S02]  /*0c40*/  LDC.64 R8, c[0x0][0x598] ;  /* 0x00016600ff087b82 */ /* 0x000e240000000a00 */
[----:B0-----:R-:W2:Y:S02]  /*0c50*/  LDG.E.64 R8, desc[UR16][R8.64] ;  /* 0x0000001008087981 */ /* 0x001ea4000c1e1b00 */
[----:B--2---:R-:W-:-:S04]  /*0c60*/  ISETP.NE.U32.AND P0, PT, R8, RZ, PT ;  /* 0x000000ff0800720c */ /* 0x004fc80003f05070 */
[----:B------:R-:W-:-:S13]  /*0c70*/  ISETP.NE.AND.EX P0, PT, R9, RZ, PT, P0 ;  /* 0x000000ff0900720c */ /* 0x000fda0003f05300 */
[----:B------:R-:W-:Y:S05]  /*0c80*/  @!P0 BRA `(.L_x_7) ;  /* 0x0000000000088947 */ /* 0x000fea0003800000 */
[----:B------:R0:W5:Y:S01]  /*0c90*/  LD.E R8, desc[UR16][R8.64] ;  /* 0x0000001008087980 */ /* 0x000162000c101900 */
[----:B------:R-:W-:Y:S05]  /*0ca0*/  BRA `(.L_x_8) ;  /* 0x0000000000207947 */ /* 0x000fea0003800000 */
.L_x_7:
[----:B------:R-:W-:Y:S02]  /*0cb0*/  ULDC.64 UR4, c[0x0][0x588] ;  /* 0x0001620000047ab9 */ /* 0x000fe40000000a00 */
[----:B------:R-:W-:-:S04]  /*0cc0*/  ISETP.NE.U32.AND P0, PT, RZ, UR4, PT ;  /* 0x00000004ff007c0c */ /* 0x000fc8000bf05070 */
[----:B------:R-:W-:-:S13]  /*0cd0*/  ISETP.NE.AND.EX P0, PT, RZ, UR5, PT, P0 ;  /* 0x00000005ff007c0c */ /* 0x000fda000bf05300 */
[----:B------:R-:W-:Y:S05]  /*0ce0*/  @!P0 BRA `(.L_x_9) ;  /* 0x00000000000c8947 */ /* 0x000fea0003800000 */
[----:B------:R-:W0:Y:S02]  /*0cf0*/  LDC.64 R8, c[0x0][0x588] ;  /* 0x00016200ff087b82 */ /* 0x000e240000000a00 */
[----:B0-----:R1:W5:Y:S01]  /*0d00*/  LDG.E R8, desc[UR16][R8.64] ;  /* 0x0000001008087981 */ /* 0x001362000c1e1900 */
[----:B------:R-:W-:Y:S05]  /*0d10*/  BRA `(.L_x_8) ;  /* 0x0000000000047947 */ /* 0x000fea0003800000 */
.L_x_9:
[----:B------:R-:W2:Y:S02]  /*0d20*/  LDC R8, c[0x0][0x580] ;  /* 0x00016000ff087b82 */ /* 0x000ea40000000800 */
.L_x_8:
[----:B------:R-:W-:Y:S02]  /*0d30*/  ULDC.64 UR4, c[0x0][0x5a0] ;  /* 0x0001680000047ab9 */ /* 0x000fe40000000a00 */
[----:B------:R-:W-:-:S04]  /*0d40*/  ISETP.NE.U32.AND P0, PT, RZ, UR4, PT ;  /* 0x00000004ff007c0c */ /* 0x000fc8000bf05070 */
[----:B------:R-:W-:-:S13]  /*0d50*/  ISETP.NE.AND.EX P0, PT, RZ, UR5, PT, P0 ;  /* 0x00000005ff007c0c */ /* 0x000fda000bf05300 */
[----:B------:R-:W-:Y:S05]  /*0d60*/  @!P0 BRA `(.L_x_10) ;  /* 0x00000000001c8947 */ /* 0x000fea0003800000 */
[----:B------:R-:W3:Y:S02]  /*0d70*/  LDC.64 R10, c[0x0][0x5a0] ;  /* 0x00016800ff0a7b82 */ /* 0x000ee40000000a00 */
[----:B---3--:R-:W3:Y:S02]  /*0d80*/  LDG.E.64 R10, desc[UR16][R10.64] ;  /* 0x000000100a0a7981 */ /* 0x008ee4000c1e1b00 */
[----:B---3--:R-:W-:-:S04]  /*0d90*/  ISETP.NE.U32.AND P0, PT, R10, RZ, PT ;  /* 0x000000ff0a00720c */ /* 0x008fc80003f05070 */
[----:B------:R-:W-:-:S13]  /*0da0*/  ISETP.NE.AND.EX P0, PT, R11, RZ, PT, P0 ;  /* 0x000000ff0b00720c */ /* 0x000fda0003f05300 */
[----:B------:R-:W-:Y:S05]  /*0db0*/  @!P0 BRA `(.L_x_10) ;  /* 0x0000000000088947 */ /* 0x000fea0003800000 */
[----:B01----:R0:W5:Y:S01]  /*0dc0*/  LD.E R9, desc[UR16][R10.64] ;  /* 0x000000100a097980 */ /* 0x003162000c101900 */
[----:B------:R-:W-:Y:S05]  /*0dd0*/  BRA `(.L_x_11) ;  /* 0x0000000000207947 */ /* 0x000fea0003800000 */
.L_x_10:
[----:B------:R-:W-:Y:S02]  /*0de0*/  ULDC.64 UR4, c[0x0][0x590] ;  /* 0x0001640000047ab9 */ /* 0x000fe40000000a00 */
[----:B------:R-:W-:-:S04]  /*0df0*/  ISETP.NE.U32.AND P0, PT, RZ, UR4, PT ;  /* 0x00000004ff007c0c */ /* 0x000fc8000bf05070 */
[----:B------:R-:W-:-:S13]  /*0e00*/  ISETP.NE.AND.EX P0, PT, RZ, UR5, PT, P0 ;  /* 0x00000005ff007c0c */ /* 0x000fda000bf05300 */
[----:B------:R-:W-:Y:S05]  /*0e10*/  @!P0 BRA `(.L_x_12) ;  /* 0x00000000000c8947 */ /* 0x000fea0003800000 */
[----:B------:R-:W0:Y:S02]  /*0e20*/  LDC.64 R10, c[0x0][0x590] ;  /* 0x00016400ff0a7b82 */ /* 0x000e240000000a00 */
[----:B01----:R1:W5:Y:S01]  /*0e30*/  LDG.E R9, desc[UR16][R10.64] ;  /* 0x000000100a097981 */ /* 0x003362000c1e1900 */
[----:B------:R-:W-:Y:S05]  /*0e40*/  BRA `(.L_x_11) ;  /* 0x0000000000047947 */ /* 0x000fea0003800000 */
.L_x_12:
[----:B01----:R-:W3:Y:S02]  /*0e50*/  LDC R9, c[0x0][0x584] ;  /* 0x00016100ff097b82 */ /* 0x003ee40000000800 */
.L_x_11:
[----:B------:R-:W-:-:S13]  /*0e60*/  LOP3.LUT P0, RZ, R12, 0xff, RZ, 0xc0, !PT ;  /* 0x000000ff0cff7812 */ /* 0x000fda000780c0ff */
[----:B------:R-:W-:Y:S05]  /*0e70*/  @!P0 EXIT ;  /* 0x000000000000894d */ /* 0x000fea0003800000 */
[----:B------:R-:W-:Y:S01]  /*0e80*/  ULDC UR4, c[0x0][0x28c] ;  /* 0x0000a30000047ab9 */ /* 0x000fe20000000800 */
[----:B------:R-:W-:Y:S01]  /*0e90*/  LOP3.LUT R138, R4, 0x1, RZ, 0xfc, !PT ;  /* 0x00000001048a7812 */ /* 0x000fe200078efcff */
[----:B------:R-:W-:-:S04]  /*0ea0*/  UIADD3 UR4, UR4, 0x3f, URZ ;  /* 0x0000003f04047890 */ /* 0x000fc8000fffe03f */
[----:B------:R-:W-:-:S04]  /*0eb0*/  USHF.R.S32.HI UR5, URZ, 0x1f, UR4 ;  /* 0x0000001f3f057899 */ /* 0x000fc80008011404 */
[----:B------:R-:W-:-:S03]  /*0ec0*/  ULEA.HI UR5, UR5, UR4, URZ, 0x6 ;  /* 0x0000000405057291 */ /* 0x000fc6000f8f303f */
[----:B------:R-:W-:Y:S01]  /*0ed0*/  UMOV UR4, URZ ;  /* 0x0000003f00047c82 */ /* 0x000fe20008000000 */
[----:B------:R-:W-:-:S03]  /*0ee0*/  USHF.R.S32.HI UR9, URZ, 0x6, UR5 ;  /* 0x000000063f097899 */ /* 0x000fc60008011405 */
[----:B------:R-:W-:-:S09]  /*0ef0*/  UMOV UR5, URZ ;  /* 0x0000003f00057c82 */ /* 0x000fd20008000000 */
.L_x_165:
[----:B01----:R-:W-:Y:S01]  /*0f00*/  LOP3.LUT R10, R0, 0x80, RZ, 0xc0, !PT ;  /* 0x00000080000a7812 */ /* 0x003fe200078ec0ff */
[----:B------:R-:W0:Y:S01]  /*0f10*/  S2UR UR13, SR_CgaCtaId ;  /* 0x00000000000d79c3 */ /* 0x000e220000008800 */
[----:B------:R-:W-:Y:S01]  /*0f20*/  UMOV UR12, 0x400 ;  /* 0x00000400000c7882 */ /* 0x000fe20000000000 */
[----:B------:R-:W-:Y:S01]  /*0f30*/  UMOV UR6, URZ ;  /* 0x0000003f00067c82 */ /* 0x000fe20008000000 */
[----:B------:R-:W-:Y:S01]  /*0f40*/  SHF.R.U32.HI R10, RZ, 0x7, R10 ;  /* 0x00000007ff0a7819 */ /* 0x000fe2000001160a */
[----:B------:R-:W-:Y:S01]  /*0f50*/  UMOV UR7, URZ ;  /* 0x0000003f00077c82 */ /* 0x000fe20008000000 */
[----:B------:R-:W-:Y:S01]  /*0f60*/  UMOV UR18, UR5 ;  /* 0x0000000500127c82 */ /* 0x000fe20008000000 */
[----:B------:R-:W-:Y:S02]  /*0f70*/  CS2R R14, SRZ ;  /* 0x00000000000e7805 */ /* 0x000fe4000001ff00 */
[----:B------:R-:W-:Y:S01]  /*0f80*/  CS2R R12, SRZ ;  /* 0x00000000000c7805 */ /* 0x000fe2000001ff00 */
[----:B------:R-:W1:Y:S01]  /*0f90*/  LDC R11, c[0x0][0x28c] ;  /* 0x0000a300ff0b7b82 */ /* 0x000e620000000800 */
[----:B------:R-:W4:Y:S01]  /*0fa0*/  SHFL.IDX PT, R10, R10, RZ, 0x1f ;  /* 0x00001fff0a0a7589 */ /* 0x000f2200000e0000 */
[----:B------:R-:W-:-:S02]  /*0fb0*/  CS2R R16, SRZ ;  /* 0x0000000000107805 */ /* 0x000fc4000001ff00 */
[----:B------:R-:W-:Y:S02]  /*0fc0*/  CS2R R18, SRZ ;  /* 0x0000000000127805 */ /* 0x000fe4000001ff00 */
[----:B------:R-:W-:Y:S02]  /*0fd0*/  CS2R R20, SRZ ;  /* 0x0000000000147805 */ /* 0x000fe4000001ff00 */
[----:B------:R-:W-:Y:S02]  /*0fe0*/  CS2R R22, SRZ ;  /* 0x0000000000167805 */ /* 0x000fe4000001ff00 */
[----:B------:R-:W-:Y:S02]  /*0ff0*/  CS2R R88, SRZ ;  /* 0x0000000000587805 */ /* 0x000fe4000001ff00 */
[----:B------:R-:W-:Y:S02]  /*1000*/  CS2R R90, SRZ ;  /* 0x00000000005a7805 */ /* 0x000fe4000001ff00 */
        /* <DEDUP_REMOVED lines=16> */
[----:B-1----:R-:W-:Y:S02]  /*1110*/  ISETP.GE.AND P0, PT, R11, 0x1, PT ;  /* 0x000000010b00780c */ /* 0x002fe40003f06270 */
[----:B------:R-:W-:Y:S02]  /*1120*/  CS2R R124, SRZ ;  /* 0x00000000007c7805 */ /* 0x000fe4000001ff00 */
[----:B----4-:R-:W-:-:S02]  /*1130*/  R2UR UR8, R10 ;  /* 0x000000000a0872ca */ /* 0x010fc400000e0000 */
[----:B------:R-:W-:Y:S02]  /*1140*/  CS2R R126, SRZ ;  /* 0x00000000007e7805 */ /* 0x000fe4000001ff00 */
[----:B------:R-:W-:Y:S02]  /*1150*/  CS2R R128, SRZ ;  /* 0x0000000000807805 */ /* 0x000fe4000001ff00 */
[----:B------:R-:W-:Y:S02]  /*1160*/  CS2R R130, SRZ ;  /* 0x0000000000827805 */ /* 0x000fe4000001ff00 */
[----:B------:R-:W-:Y:S02]  /*1170*/  CS2R R132, SRZ ;  /* 0x0000000000847805 */ /* 0x000fe4000001ff00 */
[----:B------:R-:W-:Y:S02]  /*1180*/  CS2R R134, SRZ ;  /* 0x0000000000867805 */ /* 0x000fe4000001ff00 */
[----:B------:R-:W-:Y:S01]  /*1190*/  CS2R R136, SRZ ;  /* 0x0000000000887805 */ /* 0x000fe2000001ff00 */
[----:B------:R-:W-:Y:S01]  /*11a0*/  IMAD.MOV.U32 R139, RZ, RZ, RZ ;  /* 0x000000ffff8b7224 */ /* 0x000fe200078e00ff */
[----:B------:R-:W-:Y:S01]  /*11b0*/  CS2R R24, SRZ ;  /* 0x0000000000187805 */ /* 0x000fe2000001ff00 */
[----:B------:R-:W-:Y:S01]  /*11c0*/  IMAD.MOV.U32 R141, RZ, RZ, RZ ;  /* 0x000000ffff8d7224 */ /* 0x000fe200078e00ff */
[----:B---3--:R-:W-:Y:S01]  /*11d0*/  CS2R R26, SRZ ;  /* 0x00000000001a7805 */ /* 0x008fe2000001ff00 */
[----:B------:R-:W-:Y:S01]  /*11e0*/  IMAD.U32 R142, RZ, RZ, UR4 ;  /* 0x00000004ff8e7e24 */ /* 0x000fe2000f8e00ff */
[----:B------:R-:W-:Y:S01]  /*11f0*/  CS2R R28, SRZ ;  /* 0x00000000001c7805 */ /* 0x000fe2000001ff00 */
[----:B------:R-:W-:Y:S01]  /*1200*/  ULEA.HI UR10, UR8, UR8, URZ, 0x1 ;  /* 0x00000008080a7291 */ /* 0x000fe2000f8f083f */
[----:B------:R-:W-:-:S02]  /*1210*/  CS2R R30, SRZ ;  /* 0x00000000001e7805 */ /* 0x000fc4000001ff00 */
[----:B------:R-:W-:Y:S02]  /*1220*/  CS2R R32, SRZ ;  /* 0x0000000000207805 */ /* 0x000fe4000001ff00 */
[----:B------:R-:W-:Y:S01]  /*1230*/  CS2R R34, SRZ ;  /* 0x0000000000227805 */ /* 0x000fe2000001ff00 */
[----:B------:R-:W-:Y:S01]  /*1240*/  ULOP3.LUT UR11, UR10, 0xffffe, URZ, 0xc0, !UPT ;  /* 0x000ffffe0a0b7892 */ /* 0x000fe2000f8ec03f */
[----:B------:R-:W-:Y:S01]  /*1250*/  CS2R R36, SRZ ;  /* 0x0000000000247805 */ /* 0x000fe2000001ff00 */
[----:B0-----:R-:W-:Y:S01]  /*1260*/  ULEA UR10, UR13, UR12, 0x18 ;  /* 0x0000000c0d0a7291 */ /* 0x001fe2000f8ec03f */
[----:B------:R-:W-:Y:S01]  /*1270*/  CS2R R38, SRZ ;  /* 0x0000000000267805 */ /* 0x000fe2000001ff00 */
[----:B------:R-:W-:Y:S01]  /*1280*/  UIADD3 UR11, UR8, -UR11, URZ ;  /* 0x8000000b080b7290 */ /* 0x000fe2000fffe03f */
[----:B------:R-:W-:Y:S02]  /*1290*/  CS2R R40, SRZ ;  /* 0x0000000000287805 */ /* 0x000fe4000001ff00 */
[----:B------:R-:W-:Y:S01]  /*12a0*/  CS2R R42, SRZ ;  /* 0x00000000002a7805 */ /* 0x000fe2000001ff00 */
[----:B------:R-:W-:Y:S01]  /*12b0*/  UMOV UR8, URZ ;  /* 0x0000003f00087c82 */ /* 0x000fe20008000000 */
[----:B------:R-:W-:Y:S01]  /*12c0*/  ULEA UR11, UR11, UR10, 0xc ;  /* 0x0000000a0b0b7291 */ /* 0x000fe2000f8e603f */
[----:B------:R-:W-:-:S02]  /*12d0*/  CS2R R44, SRZ ;  /* 0x00000000002c7805 */ /* 0x000fc4000001ff00 */
[----:B------:R-:W-:Y:S02]  /*12e0*/  CS2R R46, SRZ ;  /* 0x00000000002e7805 */ /* 0x000fe4000001ff00 */
[----:B------:R-:W-:Y:S01]  /*12f0*/  CS2R R48, SRZ ;  /* 0x0000000000307805 */ /* 0x000fe2000001ff00 */
[----:B------:R-:W-:Y:S01]  /*1300*/  UIADD3 UR11, UR11, 0x100, URZ ;  /* 0x000001000b0b7890 */ /* 0x000fe2000fffe03f */
[----:B------:R-:W-:Y:S02]  /*1310*/  CS2R R50, SRZ ;  /* 0x0000000000327805 */ /* 0x000fe4000001ff00 */
[----:B------:R-:W-:Y:S02]  /*1320*/  CS2R R52, SRZ ;  /* 0x0000000000347805 */ /* 0x000fe4000001ff00 */
[----:B------:R-:W-:Y:S01]  /*1330*/  CS2R R54, SRZ ;  /* 0x0000000000367805 */ /* 0x000fe2000001ff00 */
[----:B------:R-:W-:Y:S01]  /*1340*/  USHF.R.U32.HI UR11, URZ, 0x4, UR11 ;  /* 0x000000043f0b7899 */ /* 0x000fe2000801160b */
[----:B------:R-:W-:-:S02]  /*1350*/  CS2R R56, SRZ ;  /* 0x0000000000387805 */ /* 0x000fc4000001ff00 */
[----:B------:R-:W-:Y:S02]  /*1360*/  CS2R R58, SRZ ;  /* 0x00000000003a7805 */ /* 0x000fe4000001ff00 */
[----:B------:R-:W-:Y:S01]  /*1370*/  CS2R R60, SRZ ;  /* 0x00000000003c7805 */ /* 0x000fe2000001ff00 */
[----:B------:R-:W-:Y:S01]  /*1380*/  ULOP3.LUT UR11, UR11, 0x3fff, URZ, 0xc0, !UPT ;  /* 0x00003fff0b0b7892 */ /* 0x000fe2000f8ec03f */
        /* <DEDUP_REMOVED lines=12> */
[----:B------:R-:W-:Y:S01]  /*1450*/  CS2R R86, SRZ ;  /* 0x0000000000567805 */ /* 0x000fe2000001ff00 */
[----:B------:R-:W-:Y:S06]  /*1460*/  @!P0 BRA `(.L_x_13) ;  /* 0x0000000800308947 */ /* 0x000fec0003800000 */
[----:B------:R-:W-:-:S13]  /*1470*/  ISETP.NE.AND P1, PT, R138, 0x3, PT ;  /* 0x000000038a00780c */ /* 0x000fda0003f25270 */
[----:B------:R-:W-:Y:S05]  /*1480*/  @!P1 BRA `(.L_x_14) ;  /* 0x0000000000049947 */ /* 0x000fea0003800000 */
[----:B------:R-:W-:Y:S01]  /*1490*/  BPT.TRAP 0x1 ;  /* 0x000000040000795c */ /* 0x000fe20000300000 */
.L_x_14:
[----:B------:R-:W-:Y:S01]  /*14a0*/  ULEA UR6, UR5, UR10, 0x3 ;  /* 0x0000000a05067291 */ /* 0x000fe2000f8e183f */
[----:B------:R-:W-:-:S05]  /*14b0*/  IMAD.U32 R10, RZ, RZ, UR4 ;  /* 0x00000004ff0a7e24 */ /* 0x000fca000f8e00ff */
[----:B------:R-:W-:-:S04]  /*14c0*/  SHF.L.U32 R10, R10, 0x1f, RZ ;  /* 0x0000001f0a0a7819 */ /* 0x000fc800000006ff */
[----:B------:R0:W1:Y:S01]  /*14d0*/  SYNCS.PHASECHK.TRANS64.TRYWAIT P0, [UR6], R10 ;  /* 0x0000000aff0075a7 */ /* 0x0000620008000146 */
[----:B------:R-:W-:Y:S05]  /*14e0*/  @!P1 BRA `(.L_x_15) ;  /* 0x0000000000049947 */ /* 0x000fea0003800000 */
[----:B------:R-:W-:Y:S01]  /*14f0*/  BPT.TRAP 0x1 ;  /* 0x000000040000795c */ /* 0x000fe20000300000 */
.L_x_15:
[----:B-1----:R-:W-:Y:S05]  /*1500*/  @P0 BRA `(.L_x_16) ;  /* 0x0000000000080947 */ /* 0x002fea0003800000 */
[----:B------:R-:W1:Y:S02]  /*1510*/  SYNCS.PHASECHK.TRANS64.TRYWAIT P0, [UR6], R10 ;  /* 0x0000000aff0075a7 */ /* 0x000e640008000146 */
[----:B-1----:R-:W-:Y:S05]  /*1520*/  @!P0 BRA `(.L_x_17) ;  /* 0x0000007800d88947 */ /* 0x002fea0003800000 */
.L_x_16:
[----:B------:R-:W-:Y:S01]  /*1530*/  UIADD3 UR6, UR10, 0x6100, URZ ;  /* 0x000061000a067890 */ /* 0x000fe2000fffe03f */
[----:B------:R-:W-:Y:S01]  /*1540*/  WARPGROUP.ARRIVE ;  /* 0x00000000000079c5 */ /* 0x000fe20000000000 */
[----:B------:R-:W-:Y:S01]  /*1550*/  ULOP3.LUT UR12, UR11, 0x10000, URZ, 0xfc, !UPT ;  /* 0x000100000b0c7892 */ /* 0x000fe2000f8efc3f */
[----:B------:R-:W-:Y:S01]  /*1560*/  CS2R R14, SRZ ;  /* 0x00000000000e7805 */ /* 0x000fe2000001ff00 */
[----:B------:R-:W-:Y:S01]  /*1570*/  USHF.R.U32.HI UR6, URZ, 0x4, UR6 ;  /* 0x000000043f067899 */ /* 0x000fe20008011606 */
[----:B------:R-:W-:Y:S01]  /*1580*/  CS2R R12, SRZ ;  /* 0x00000000000c7805 */ /* 0x000fe2000001ff00 */
[----:B------:R-:W-:Y:S01]  /*1590*/  ULEA UR12, UR5, UR12, 0x9 ;  /* 0x0000000c050c7291 */ /* 0x000fe2000f8e483f */
[----:B------:R-:W-:Y:S01]  /*15a0*/  CS2R R16, SRZ ;  /* 0x0000000000107805 */ /* 0x000fe2000001ff00 */
[----:B------:R-:W-:Y:S01]  /*15b0*/  ULOP3.LUT UR6, UR6, 0x3fff, URZ, 0xc0, !UPT ;  /* 0x00003fff06067892 */ /* 0x000fe2000f8ec03f */
[----:B------:R-:W-:Y:S01]  /*15c0*/  CS2R R18, SRZ ;  /* 0x0000000000127805 */ /* 0x000fe2000001ff00 */
[----:B------:R-:W-:Y:S01]  /*15d0*/  UMOV UR13, 0x80000020 ;  /* 0x80000020000d7882 */ /* 0x000fe20000000000 */
[----:B------:R-:W-:Y:S01]  /*15e0*/  UMOV UR15, 0x80000020 ;  /* 0x80000020000f7882 */ /* 0x000fe20000000000 */
[----:B------:R-:W-:Y:S01]  /*15f0*/  ULOP3.LUT UR6, UR6, 0x10000, URZ, 0xfc, !UPT ;  /* 0x0001000006067892 */ /* 0x000fe2000f8efc3f */
[----:B------:R-:W-:Y:S01]  /*1600*/  CS2R R20, SRZ ;  /* 0x0000000000147805 */ /* 0x000fe2000001ff00 */
[----:B------:R-:W-:Y:S01]  /*1610*/  ULDC UR7, c[0x0][0x50c] ;  /* 0x0001430000077ab9 */ /* 0x000fe20000000800 */
[----:B------:R-:W-:Y:S01]  /*1620*/  CS2R R22, SRZ ;  /* 0x0000000000167805 */ /* 0x000fe2000001ff00 */
[----:B------:R-:W-:Y:S01]  /*1630*/  ULEA UR14, UR5, UR6, 0x9 ;  /* 0x00000006050e7291 */ /* 0x000fe2000f8e483f */
[----:B------:R-:W-:Y:S01]  /*1640*/  CS2R R88, SRZ ;  /* 0x0000000000587805 */ /* 0x000fe2000001ff00 */
[----:B------:R-:W-:Y:S01]  /*1650*/  UISETP.NE.AND UP0, UPT, UR7, 0x2, UPT ;  /* 0x000000020700788c */ /* 0x000fe2000bf05270 */
[----:B------:R-:W-:Y:S01]  /*1660*/  CS2R R90, SRZ ;  /* 0x00000000005a7805 */ /* 0x000fe2000001ff00 */
[----:B------:R-:W-:Y:S01]  /*1670*/  UMOV UR6, 0x2 ;  /* 0x0000000200067882 */ /* 0x000fe20000000000 */
[----:B------:R-:W-:Y:S01]  /*1680*/  CS2R R92, SRZ ;  /* 0x00000000005c7805 */ /* 0x000fe2000001ff00 */
[----:B------:R-:W-:Y:S01]  /*1690*/  USEL UR7, URZ, 0x1, UP0 ;  /* 0x000000013f077887 */ /* 0x000fe20008000000 */
[----:B------:R-:W-:-:S02]  /*16a0*/  CS2R R94, SRZ ;  /* 0x00000000005e7805 */ /* 0x000fc4000001ff00 */
[----:B------:R-:W-:Y:S01]  /*16b0*/  CS2R R96, SRZ ;  /* 0x0000000000607805 */ /* 0x000fe2000001ff00 */
[----:B------:R-:W-:Y:S01]  /*16c0*/  QGMMA.64x128x32.F32.E4M3.E4M3 R24, gdesc[UR12], RZ, !UPT ;  /* 0x01e000000c1879f3 */ /* 0x000fe2000c7008ff */
[----:B------:R-:W-:Y:S01]  /*16d0*/  UIADD3 UR12, UR12, 0x2, URZ ;  /* 0x000000020c0c7890 */ /* 0x000fe2000fffe03f */
[----:B------:R-:W-:Y:S02]  /*16e0*/  CS2R R98, SRZ ;  /* 0x0000000000627805 */ /* 0x000fe4000001ff00 */
[----:B------:R-:W-:Y:S01]  /*16f0*/  ISETP.NE.AND P0, PT, RZ, UR7, PT ;  /* 0x00000007ff007c0c */ /* 0x000fe2000bf05270 */
[----:B------:R-:W-:Y:S01]  /*1700*/  UIADD3 UR14, UR14, 0x2, URZ ;  /* 0x000000020e0e7890 */ /* 0x000fe2000fffe03f */
[----:B------:R-:W-:Y:S01]  /*1710*/  CS2R R100, SRZ ;  /* 0x0000000000647805 */ /* 0x000fe2000001ff00 */
[----:B------:R-:W-:Y:S01]  /*1720*/  UMOV UR13, 0x80000020 ;  /* 0x80000020000d7882 */ /* 0x000fe20000000000 */
[----:B------:R-:W-:Y:S01]  /*1730*/  UMOV UR15, 0x80000020 ;  /* 0x80000020000f7882 */ /* 0x000fe20000000000 */
        /* <DEDUP_REMOVED lines=17> */
[----:B------:R-:W-:Y:S01]  /*1850*/  CS2R R136, SRZ ;  /* 0x0000000000887805 */ /* 0x000fe2000001ff00 */
[----:B------:R-:W-:Y:S02]  /*1860*/  IMAD.MOV.U32 R139, RZ, RZ, RZ ;  /* 0x000000ffff8b7224 */ /* 0x000fe400078e00ff */
[----:B------:R-:W-:Y:S01]  /*1870*/  IMAD.MOV.U32 R141, RZ, RZ, RZ ;  /* 0x000000ffff8d7224 */ /* 0x000fe200078e00ff */
[----:B------:R-:W-:Y:S01]  /*1880*/  QGMMA.64x128x32.F32.E4M3.E4M3 R24, gdesc[UR12], R24, gsb0 ;  /* 0x01e000000c1879f3 */ /* 0x000fe20008000818 */
[----:B------:R-:W-:Y:S05]  /*1890*/  @!P0 BRA `(.L_x_18) ;  /* 0x0000000400088947 */ /* 0x000fea0003800000 */
[----:B------:R-:W-:Y:S02]  /*18a0*/  WARPGROUP.DEPBAR.LE gsb0, 0x0 ;  /* 0x00008000000079c5 */ /* 0x000fe40000010000 */
[----:B------:R-:W-:-:S01]  /*18b0*/  FADD R141, RZ, R24 ;  /* 0x00000018ff8d7221 */ /* 0x000fc20000000000 */
[----:B------:R-:W-:Y:S01]  /*18c0*/  FADD R136, RZ, R25 ;  /* 0x00000019ff887221 */ /* 0x000fe20000000000 */
        /* <DEDUP_REMOVED lines=62> */
[----:B------:R-:W-:-:S06]  /*1cb0*/  UMOV UR6, URZ ;  /* 0x0000003f00067c82 */ /* 0x000fcc0008000000 */
.L_x_18:
[----:B------:R-:W-:-:S04]  /*1cc0*/  UIADD3 UR18, UR5, 0x1, URZ ;  /* 0x0000000105127890 */ /* 0x000fc8000fffe03f */
[----:B------:R-:W-:-:S04]  /*1cd0*/  UISETP.NE.AND UP0, UPT, UR18, 0x3, UPT ;  /* 0x000000031200788c */ /* 0x000fc8000bf05270 */
[----:B------:R-:W-:Y:S02]  /*1ce0*/  USEL UR8, URZ, 0x1, UP0 ;  /* 0x000000013f087887 */ /* 0x000fe40008000000 */
[----:B------:R-:W-:Y:S02]  /*1cf0*/  USEL UR18, UR18, URZ, UP0 ;  /* 0x0000003f12127287 */ /* 0x000fe40008000000 */
[----:B------:R-:W-:-:S06]  /*1d00*/  ULOP3.LUT UR8, UR4, UR8, URZ, 0x3c, !UPT ;  /* 0x0000000804087292 */ /* 0x000fcc000f8e3c3f */
[----:B------:R-:W-:Y:S01]  /*1d10*/  IMAD.U32 R142, RZ, RZ, UR8 ;  /* 0x00000008ff8e7e24 */ /* 0x000fe2000f8e00ff */
[----:B------:R-:W-:-:S06]  /*1d20*/  UMOV UR8, 0x1 ;  /* 0x0000000100087882 */ /* 0x000fcc0000000000 */
.L_x_13:
[----:B------:R-:W-:-:S04]  /*1d30*/  UISETP.LT.AND UP0, UPT, UR9, 0x1, UPT ;  /* 0x000000010900788c */ /* 0x000fc8000bf01270 */
[----:B------:R-:W-:-:S04]  /*1d40*/  USEL UR12, UR9, 0x1, UP0 ;  /* 0x00000001090c7887 */ /* 0x000fc80008000000 */
[----:B------:R-:W-:-:S04]  /*1d50*/  UIADD3 UR12, UR9, -UR12, URZ ;  /* 0x8000000c090c7290 */ /* 0x000fc8000fffe03f */
[----:B------:R-:W-:-:S06]  /*1d60*/  UISETP.GE.AND UP0, UPT, UR12, 0x1, UPT ;  /* 0x000000010c00788c */ /* 0x000fcc000bf06270 */
[----:B------:R-:W-:-:S13]  /*1d70*/  PLOP3.LUT P0, PT, PT, PT, UP0, 0x80, 0x0 ;  /* 0x000000000000781c */ /* 0x000fda0003f0f008 */
[----:B------:R-:W-:Y:S05]  /*1d80*/  @!P0 BRA `(.L_x_19) ;  /* 0x0000000800048947 */ /* 0x000fea0003800000 */
[----:B01----:R-:W-:Y:S01]  /*1d90*/  IMAD.U32 R10, RZ, RZ, UR12 ;  /* 0x0000000cff0a7e24 */ /* 0x003fe2000f8e00ff */
[----:B------:R-:W-:Y:S01]  /*1da0*/  UMOV UR19, UR5 ;  /* 0x0000000500137c82 */ /* 0x000fe20008000000 */
[----:B------:R-:W-:-:S05]  /*1db0*/  ULDC UR20, c[0x0][0x50c] ;  /* 0x0001430000147ab9 */ /* 0x000fca0000000800 */
.L_x_27:
[----:B------:R-:W-:-:S13]  /*1dc0*/  ISETP.NE.AND P1, PT, R138, 0x3, PT ;  /* 0x000000038a00780c */ /* 0x000fda0003f25270 */
[----:B01----:R-:W-:Y:S05]  /*1dd0*/  @!P1 BRA `(.L_x_20) ;  /* 0x0000000000049947 */ /* 0x003fea0003800000 */
[----:B------:R-:W-:Y:S01]  /*1de0*/  BPT.TRAP 0x1 ;  /* 0x000000040000795c */ /* 0x000fe20000300000 */
.L_x_20:
[----:B------:R-:W0:Y:S01]  /*1df0*/  S2UR UR12, SR_CgaCtaId ;  /* 0x00000000000c79c3 */ /* 0x000e220000008800 */
[----:B------:R-:W-:Y:S01]  /*1e00*/  UMOV UR10, 0x400 ;  /* 0x00000400000a7882 */ /* 0x000fe20000000000 */
[----:B------:R-:W-:Y:S01]  /*1e10*/  SHF.L.U32 R11, R142, 0x1f, RZ ;  /* 0x0000001f8e0b7819 */ /* 0x000fe200000006ff */
[----:B0-----:R-:W-:-:S04]  /*1e20*/  ULEA UR10, UR12, UR10, 0x18 ;  /* 0x0000000a0c0a7291 */ /* 0x001fc8000f8ec03f */
[----:B------:R-:W-:-:S09]  /*1e30*/  ULEA UR12, UR18, UR10, 0x3 ;  /* 0x0000000a120c7291 */ /* 0x000fd2000f8e183f */
[----:B------:R0:W1:Y:S01]  /*1e40*/  SYNCS.PHASECHK.TRANS64.TRYWAIT P0, [UR12], R11 ;  /* 0x0000000bff0075a7 */ /* 0x000062000800014c */
[----:B------:R-:W-:Y:S05]  /*1e50*/  @!P1 BRA `(.L_x_21) ;  /* 0x0000000000049947 */ /* 0x000fea0003800000 */
[----:B------:R-:W-:Y:S01]  /*1e60*/  BPT.TRAP 0x1 ;  /* 0x000000040000795c */ /* 0x000fe20000300000 */
.L_x_21:
[----:B-1----:R-:W-:Y:S05]  /*1e70*/  @P0 BRA `(.L_x_22) ;  /* 0x0000000000080947 */ /* 0x002fea0003800000 */
[----:B------:R-:W1:Y:S02]  /*1e80*/  SYNCS.PHASECHK.TRANS64.TRYWAIT P0, [UR12], R11 ;  /* 0x0000000bff0075a7 */ /* 0x000e64000800014c */
[----:B-1----:R-:W-:Y:S05]  /*1e90*/  @!P0 BRA `(.L_x_23) ;  /* 0x0000007000948947 */ /* 0x002fea0003800000 */
.L_x_22:
[----:B------:R-:W-:Y:S01]  /*1ea0*/  UIADD3 UR12, UR10, 0x6100, URZ ;  /* 0x000061000a0c7890 */ /* 0x000fe2000fffe03f */
[----:B------:R-:W-:Y:S01]  /*1eb0*/  WARPGROUP.ARRIVE ;  /* 0x00000000000079c5 */ /* 0x000fe20000000000 */
[----:B------:R-:W-:Y:S02]  /*1ec0*/  UISETP.NE.AND UP0, UPT, UR7, URZ, UPT ;  /* 0x0000003f0700728c */ /* 0x000fe4000bf05270 */
[----:B------:R-:W-:Y:S02]  /*1ed0*/  USHF.R.U32.HI UR12, URZ, 0x4, UR12 ;  /* 0x000000043f0c7899 */ /* 0x000fe4000801160c */
[----:B------:R-:W-:Y:S02]  /*1ee0*/  USEL UR8, UR8, URZ, !UP0 ;  /* 0x0000003f08087287 */ /* 0x000fe4000c000000 */
[----:B------:R-:W-:Y:S02]  /*1ef0*/  ULOP3.LUT UR7, UR12, 0x3fff, URZ, 0xc0, !UPT ;  /* 0x00003fff0c077892 */ /* 0x000fe4000f8ec03f */
[----:B------:R-:W-:-:S02]  /*1f00*/  ULOP3.LUT UR12, UR11, 0x10000, URZ, 0xfc, !UPT ;  /* 0x000100000b0c7892 */ /* 0x000fc4000f8efc3f */
[----:B------:R-:W-:Y:S02]  /*1f10*/  ULOP3.LUT UR7, UR7, 0x10000, URZ, 0xfc, !UPT ;  /* 0x0001000007077892 */ /* 0x000fe4000f8efc3f */
[----:B------:R-:W-:Y:S02]  /*1f20*/  UISETP.NE.U32.AND UP0, UPT, UR8, URZ, UPT ;  /* 0x0000003f0800728c */ /* 0x000fe4000bf05070 */
[----:B------:R-:W-:Y:S02]  /*1f30*/  ULEA UR12, UR18, UR12, 0x9 ;  /* 0x0000000c120c7291 */ /* 0x000fe4000f8e483f */
[----:B------:R-:W-:Y:S01]  /*1f40*/  ULEA UR14, UR18, UR7, 0x9 ;  /* 0x00000007120e7291 */ /* 0x000fe2000f8e483f */
[----:B------:R-:W-:Y:S01]  /*1f50*/  UMOV UR13, 0x80000020 ;  /* 0x80000020000d7882 */ /* 0x000fe20000000000 */
[----:B------:R-:W-:Y:S01]  /*1f60*/  UMOV UR15, 0x80000020 ;  /* 0x80000020000f7882 */ /* 0x000fe20000000000 */
[----:B------:R-:W-:-:S06]  /*1f70*/  UIADD3 UR6, UR6, 0x2, URZ ;  /* 0x0000000206067890 */ /* 0x000fcc000fffe03f */
[----:B------:R-:W-:Y:S01]  /*1f80*/  QGMMA.64x128x32.F32.E4M3.E4M3 R24, gdesc[UR12], R24, UP0 ;  /* 0x01e000000c1879f3 */ /* 0x000fe2000bf00818 */
[----:B------:R-:W-:Y:S02]  /*1f90*/  UIADD3 UR12, UR12, 0x2, URZ ;  /* 0x000000020c0c7890 */ /* 0x000fe4000fffe03f */
[----:B------:R-:W-:Y:S01]  /*1fa0*/  UIADD3 UR14, UR14, 0x2, URZ ;  /* 0x000000020e0e7890 */ /* 0x000fe2000fffe03f */
[----:B------:R-:W-:Y:S01]  /*1fb0*/  UMOV UR13, 0x80000020 ;  /* 0x80000020000d7882 */ /* 0x000fe20000000000 */
[----:B------:R-:W-:Y:S01]  /*1fc0*/  UMOV UR15, 0x80000020 ;  /* 0x80000020000f7882 */ /* 0x000fe20000000000 */
[----:B------:R-:W-:-:S04]  /*1fd0*/  UISETP.NE.AND UP0, UPT, UR6, UR20, UPT ;  /* 0x000000140600728c */ /* 0x000fc8000bf05270 */
[----:B------:R-:W-:-:S06]  /*1fe0*/  USEL UR7, URZ, 0x1, UP0 ;  /* 0x000000013f077887 */ /* 0x000fcc0008000000 */
[----:B------:R-:W-:Y:S01]  /*1ff0*/  ISETP.NE.AND P0, PT, RZ, UR7, PT ;  /* 0x00000007ff007c0c */ /* 0x000fe2000bf05270 */
[----:B------:R-:W-:Y:S03]  /*2000*/  QGMMA.64x128x32.F32.E4M3.E4M3 R24, gdesc[UR12], R24, gsb0 ;  /* 0x01e000000c1879f3 */ /* 0x000fe60008000818 */
[----:B------:R-:W-:-:S09]  /*2010*/  WARPGROUP.DEPBAR.LE gsb0, 0x1 ;  /* 0x00008000000079c5 */ /* 0x000fd20000010100 */
[----:B------:R-:W-:Y:S05]  /*2020*/  @!P0 BRA `(.L_x_24) ;  /* 0x0000000400088947 */ /* 0x000fea0003800000 */
[----:B------:R-:W-:Y:S02]  /*2030*/  WARPGROUP.DEPBAR.LE gsb0, 0x0 ;  /* 0x00008000000079c5 */ /* 0x000fe40000010000 */
[----:B------:R-:W-:-:S01]  /*2040*/  FADD R141, R24, R141 ;  /* 0x0000008d188d7221 */ /* 0x000fc20000000000 */
[----:B------:R-:W-:Y:S01]  /*2050*/  FADD R136, R25, R136 ;  /* 0x0000008819887221 */ /* 0x000fe20000000000 */
        /* <DEDUP_REMOVED lines=62> */
[----:B------:R-:W-:-:S06]  /*2440*/  UMOV UR6, URZ ;  /* 0x0000003f00067c82 */ /* 0x000fcc0008000000 */
.L_x_24:
[----:B------:R-:W-:Y:S05]  /*2450*/  @!P1 BRA `(.L_x_25) ;  /* 0x0000000000049947 */ /* 0x000fea0003800000 */
[----:B------:R-:W-:Y:S01]  /*2460*/  BPT.TRAP 0x1 ;  /* 0x000000040000795c */ /* 0x000fe20000300000 */
.L_x_25:
[----:B------:R-:W-:Y:S01]  /*2470*/  ULEA UR8, UR19, UR10, 0x3 ;  /* 0x0000000a13087291 */ /* 0x000fe2000f8e183f */
[----:B------:R-:W-:-:S03]  /*2480*/  ISETP.GT.U32.AND P0, PT, R4, 0x1, PT ;  /* 0x000000010400780c */ /* 0x000fc60003f04070 */
[----:B------:R-:W-:-:S04]  /*2490*/  UIADD3 UR8, UR8, 0x18, URZ ;  /* 0x0000001808087890 */ /* 0x000fc8000fffe03f */
[----:B------:R-:W-:-:S09]  /*24a0*/  UPRMT UR8, URZ, 0x654, UR8 ;  /* 0x000006543f087896 */ /* 0x000fd20008000008 */
[----:B------:R-:W-:Y:S01]  /*24b0*/  SYNCS.ARRIVE.TRANS64.RED.A1T0 RZ, [UR8], RZ ;  /* 0x000000ffffff79a7 */ /* 0x000fe20008100408 */
[----:B------:R-:W-:Y:S05]  /*24c0*/  @P0 BRA `(.L_x_26) ;  /* 0x0000000000040947 */ /* 0x000fea0003800000 */
[----:B------:R-:W-:Y:S01]  /*24d0*/  BPT.TRAP 0x1 ;  /* 0x000000040000795c */ /* 0x000fe20000300000 */
.L_x_26:
[----:B------:R-:W-:Y:S01]  /*24e0*/  UIADD3 UR18, UR18, 0x1, URZ ;  /* 0x0000000112127890 */ /* 0x000fe2000fffe03f */
[C---:B------:R-:W-:Y:S01]  /*24f0*/  ISETP.GT.AND P0, PT, R10.reuse, 0x1, PT ;  /* 0x000000010a00780c */ /* 0x040fe20003f04270 */
[----:B------:R-:W-:Y:S01]  /*2500*/  UIADD3 UR19, UR19, 0x1, URZ ;  /* 0x0000000113137890 */ /* 0x000fe2000fffe03f */
[----:B------:R-:W-:Y:S01]  /*2510*/  VIADD R10, R10, 0xffffffff ;  /* 0xffffffff0a0a7836 */ /* 0x000fe20000000000 */
[----:B------:R-:W-:Y:S02]  /*2520*/  UISETP.NE.AND UP0, UPT, UR18, 0x3, UPT ;  /* 0x000000031200788c */ /* 0x000fe4000bf05270 */
[----:B------:R-:W-:Y:S02]  /*2530*/  UISETP.NE.AND UP1, UPT, UR19, 0x3, UPT ;  /* 0x000000031300788c */ /* 0x000fe4000bf25270 */
[----:B------:R-:W-:Y:S02]  /*2540*/  USEL UR8, URZ, 0x1, UP0 ;  /* 0x000000013f087887 */ /* 0x000fe40008000000 */
[----:B------:R-:W-:-:S02]  /*2550*/  USEL UR18, UR18, URZ, UP0 ;  /* 0x0000003f12127287 */ /* 0x000fc40008000000 */
[----:B------:R-:W-:Y:S02]  /*2560*/  USEL UR19, UR19, URZ, UP1 ;  /* 0x0000003f13137287 */ /* 0x000fe40008800000 */
[----:B------:R-:W-:Y:S01]  /*2570*/  LOP3.LUT R142, R142, UR8, RZ, 0x3c, !PT ;  /* 0x000000088e8e7c12 */ /* 0x000fe2000f8e3cff */
[----:B------:R-:W-:Y:S01]  /*2580*/  UMOV UR8, 0x1 ;  /* 0x0000000100087882 */ /* 0x000fe20000000000 */
[----:B------:R-:W-:Y:S08]  /*2590*/  @P0 BRA `(.L_x_27) ;  /* 0xfffffff800080947 */ /* 0x000ff0000383ffff */
.L_x_19:
[----:B------:R-:W-:Y:S01]  /*25a0*/  UISETP.NE.AND UP0, UPT, UR6, URZ, UPT ;  /* 0x0000003f0600728c */ /* 0x000fe2000bf05270 */
[----:B01----:R-:W0:Y:S03]  /*25b0*/  LDC R10, c[0x0][0x28c] ;  /* 0x0000a300ff0a7b82 */ /* 0x003e260000000800 */
[----:B------:R-:W-:-:S06]  /*25c0*/  USEL UR6, URZ, 0x1, !UP0 ;  /* 0x000000013f067887 */ /* 0x000fcc000c000000 */
[----:B------:R-:W-:Y:S02]  /*25d0*/  ISETP.NE.AND P0, PT, RZ, UR6, PT ;  /* 0x00000006ff007c0c */ /* 0x000fe4000bf05270 */
[----:B0-----:R-:W-:-:S11]  /*25e0*/  ISETP.GE.AND P1, PT, R10, 0x1, PT ;  /* 0x000000010a00780c */ /* 0x001fd60003f26270 */
[----:B------:R-:W-:Y:S05]  /*25f0*/  @!P0 BRA `(.L_x_28) ;  /* 0x0000000400048947 */ /* 0x000fea0003800000 */
[----:B------:R-:W-:Y:S02]  /*2600*/  WARPGROUP.DEPBAR.LE gsb0, 0x0 ;  /* 0x00008000000079c5 */ /* 0x000fe40000010000 */
[----:B------:R-:W-:Y:S01]  /*2610*/  FADD R141, R24, R141 ;  /* 0x0000008d188d7221 */ /* 0x000fe20000000000 */
        /* <DEDUP_REMOVED lines=62> */
[----:B------:R-:W-:-:S07]  /*2a00*/  FADD R14, R14, R87 ;  /* 0x000000570e0e7221 */ /* 0x000fce0000000000 */
.L_x_28:
[----:B------:R-:W-:Y:S02]  /*2a10*/  WARPGROUP.DEPBAR.LE gsb0, 0x0 ;  /* 0x00008000000079c5 */ /* 0x000fe40000010000 */
[----:B------:R-:W-:Y:S05]  /*2a20*/  @!P1 BRA `(.L_x_29) ;  /* 0x0000000000409947 */ /* 0x000fea0003800000 */
[----:B------:R-:W-:-:S13]  /*2a30*/  ISETP.NE.AND P0, PT, R138, 0x3, PT ;  /* 0x000000038a00780c */ /* 0x000fda0003f05270 */
[----:B------:R-:W-:Y:S05]  /*2a40*/  @!P0 BRA `(.L_x_30) ;  /* 0x0000000000048947 */ /* 0x000fea0003800000 */
[----:B------:R-:W-:Y:S01]  /*2a50*/  BPT.TRAP 0x1 ;  /* 0x000000040000795c */ /* 0x000fe20000300000 */
.L_x_30:
[----:B------:R-:W-:Y:S01]  /*2a60*/  UISETP.LT.AND UP0, UPT, UR9, 0x1, UPT ;  /* 0x000000010900788c */ /* 0x000fe2000bf01270 */
[----:B------:R-:W-:-:S03]  /*2a70*/  ISETP.GT.U32.AND P0, PT, R4, 0x1, PT ;  /* 0x000000010400780c */ /* 0x000fc60003f04070 */
[----:B------:R-:W-:-:S04]  /*2a80*/  USEL UR8, UR9, 0x1, UP0 ;  /* 0x0000000109087887 */ /* 0x000fc80008000000 */
[----:B------:R-:W-:-:S04]  /*2a90*/  UIADD3 UR8, UR5, UR9, -UR8 ;  /* 0x0000000905087290 */ /* 0x000fc8000fffe808 */
[----:B------:R-:W-:-:S04]  /*2aa0*/  UIMAD.WIDE.U32 UR6, UR8, -0x55555555, URZ ;  /* 0xaaaaaaab080678a5 */ /* 0x000fc8000f8e003f */
[----:B------:R-:W-:-:S04]  /*2ab0*/  USHF.R.U32.HI UR6, URZ, 0x1, UR7 ;  /* 0x000000013f067899 */ /* 0x000fc80008011607 */
[----:B------:R-:W-:-:S04]  /*2ac0*/  UIMAD UR8, UR6, -0x3, UR8 ;  /* 0xfffffffd060878a4 */ /* 0x000fc8000f8e0208 */
[----:B------:R-:W-:-:S04]  /*2ad0*/  ULEA UR8, UR8, UR10, 0x3 ;  /* 0x0000000a08087291 */ /* 0x000fc8000f8e183f */
[----:B------:R-:W-:-:S04]  /*2ae0*/  UIADD3 UR8, UR8, 0x18, URZ ;  /* 0x0000001808087890 */ /* 0x000fc8000fffe03f */
[----:B------:R-:W-:-:S09]  /*2af0*/  UPRMT UR8, URZ, 0x654, UR8 ;  /* 0x000006543f087896 */ /* 0x000fd20008000008 */
[----:B------:R-:W-:Y:S01]  /*2b00*/  SYNCS.ARRIVE.TRANS64.RED.A1T0 RZ, [UR8], RZ ;  /* 0x000000ffffff79a7 */ /* 0x000fe20008100408 */
[----:B------:R-:W-:Y:S05]  /*2b10*/  @P0 BRA `(.L_x_29) ;  /* 0x0000000000040947 */ /* 0x000fea0003800000 */
[----:B------:R-:W-:Y:S01]  /*2b20*/  BPT.TRAP 0x1 ;  /* 0x000000040000795c */ /* 0x000fe20000300000 */
.L_x_29:
[----:B------:R-:W0:Y:S01]  /*2b30*/  LDC R26, c[0x0][0x288] ;  /* 0x0000a200ff1a7b82 */ /* 0x000e220000000800 */
[--C-:B------:R-:W-:Y:S01]  /*2b40*/  SHF.R.U32.HI R10, RZ, 0x2, R0.reuse ;  /* 0x00000002ff0a7819 */ /* 0x100fe20000011600 */
[----:B------:R-:W-:Y:S01]  /*2b50*/  IMAD.SHL.U32 R29, R7, 0x80, RZ ;  /* 0x00000080071d7824 */ /* 0x000fe200078e00ff */
[----:B------:R-:W-:Y:S01]  /*2b60*/  SHF.R.U32.HI R25, RZ, 0x7, R0 ;  /* 0x00000007ff197819 */ /* 0x000fe20000011600 */
[----:B------:R-:W-:Y:S01]  /*2b70*/  UIADD3 UR5, UR9, UR5, URZ ;  /* 0x0000000509057290 */ /* 0x000fe2000fffe03f */
[----:B------:R-:W-:Y:S01]  /*2b80*/  LOP3.LUT R11, R10, 0x7, RZ, 0xc0, !PT ;  /* 0x000000070a0b7812 */ /* 0x000fe200078ec0ff */
[----:B------:R-:W-:Y:S01]  /*2b90*/  IMAD.SHL.U32 R31, R6, 0x80, RZ ;  /* 0x00000080061f7824 */ /* 0x000fe200078e00ff */
[----:B------:R-:W-:Y:S01]  /*2ba0*/  LOP3.LUT R10, R25, 0x1, RZ, 0xc0, !PT ;  /* 0x00000001190a7812 */ /* 0x000fe200078ec0ff */
[----:B------:R-:W-:Y:S01]  /*2bb0*/  UISETP.GT.U32.AND UP0, UPT, UR5, 0x2, UPT ;  /* 0x000000020500788c */ /* 0x000fe2000bf04070 */
[----:B------:R-:W-:Y:S01]  /*2bc0*/  LOP3.LUT R24, R0, 0x60, RZ, 0xc0, !PT ;  /* 0x0000006000187812 */ /* 0x000fe200078ec0ff */
[----:B------:R-:W-:Y:S01]  /*2bd0*/  ULDC UR12, c[0x0][0x284] ;  /* 0x0000a100000c7ab9 */ /* 0x000fe20000000800 */
[----:B------:R-:W-:Y:S01]  /*2be0*/  UISETP.GE.U32.AND UP1, UPT, UR9, 0x3, UPT ;  /* 0x000000030900788c */ /* 0x000fe2000bf26070 */
[----:B------:R-:W-:Y:S01]  /*2bf0*/  IMAD.SHL.U32 R30, R10, 0x40, RZ ;  /* 0x000000400a1e7824 */ /* 0x000fe200078e00ff */
[----:B------:R-:W-:Y:S01]  /*2c00*/  SHF.R.U32.HI R28, RZ, 0x1, R24 ;  /* 0x00000001ff1c7819 */ /* 0x000fe20000011618 */
[----:B------:R-:W-:Y:S01]  /*2c10*/  UISETP.LT.U32.AND UP0, UPT, UR9, 0x3, UP0 ;  /* 0x000000030900788c */ /* 0x000fe20008701070 */
[----:B------:R-:W-:Y:S01]  /*2c20*/  LOP3.LUT R24, R0, 0x3, RZ, 0xc0, !PT ;  /* 0x0000000300187812 */ /* 0x000fe200078ec0ff */
[----:B------:R-:W-:Y:S01]  /*2c30*/  UIMAD.WIDE.U32 UR6, UR5, -0x55555555, URZ ;  /* 0xaaaaaaab050678a5 */ /* 0x000fe2000f8e003f */
[--C-:B------:R-:W-:Y:S01]  /*2c40*/  IADD3 R25, RZ, -R28, -R11.reuse ;  /* 0x8000001cff197210 */ /* 0x100fe20007ffe80b */
[----:B------:R-:W-:Y:S01]  /*2c50*/  USEL UR8, URZ, 0x1, !UP0 ;  /* 0x000000013f087887 */ /* 0x000fe2000c000000 */
[----:B------:R-:W-:Y:S01]  /*2c60*/  LOP3.LUT R11, R30, 0x40, R11, 0xe2, !PT ;  /* 0x000000401e0b7812 */ /* 0x000fe200078ee20b */
[----:B------:R-:W-:Y:S01]  /*2c70*/  ULDC.64 UR10, c[0x0][0x5d0] ;  /* 0x00017400000a7ab9 */ /* 0x000fe20000000a00 */
[----:B------:R-:W-:Y:S01]  /*2c80*/  SHF.R.S32.HI R34, RZ, 0x1f, R5 ;  /* 0x0000001fff227819 */ /* 0x000fe20000011405 */
[----:B------:R-:W-:Y:S01]  /*2c90*/  IMAD R10, R10, -0x40, R25 ;  /* 0xffffffc00a0a7824 */ /* 0x000fe200078e0219 */
[----:B------:R-:W-:Y:S01]  /*2ca0*/  USHF.R.U32.HI UR6, URZ, 0x1, UR7 ;  /* 0x000000013f067899 */ /* 0x000fe20008011607 */
[----:B0-----:R-:W-:Y:S01]  /*2cb0*/  IMAD R30, R24, -0x2, R26 ;  /* 0xfffffffe181e7824 */ /* 0x001fe200078e021a */
[----:B------:R-:W-:Y:S01]  /*2cc0*/  ISETP.GE.AND P0, PT, R29, R26, PT ;  /* 0x0000001a1d00720c */ /* 0x000fe20003f06270 */
[----:B------:R-:W-:Y:S01]  /*2cd0*/  IMAD.SHL.U32 R24, R0, 0x2, RZ ;  /* 0x0000000200187824 */ /* 0x000fe200078e00ff */
[----:B------:R-:W-:Y:S01]  /*2ce0*/  ULOP3.LUT UR4, UR4, UR8, URZ, 0x3c, !UPT ;  /* 0x0000000804047292 */ /* 0x000fe2000f8e3c3f */
[----:B------:R-:W-:Y:S01]  /*2cf0*/  IMAD R32, R34, UR10, RZ ;  /* 0x0000000a22207c24 */ /* 0x000fe2000f8e02ff */
[----:B------:R-:W-:Y:S01]  /*2d00*/  ISETP.GE.OR P0, PT, R31, UR12, P0 ;  /* 0x0000000c1f007c0c */ /* 0x000fe20008706670 */
[----:B------:R-:W-:Y:S01]  /*2d10*/  IMAD.WIDE R26, R6, 0x80, RZ ;  /* 0x00000080061a7825 */ /* 0x000fe200078e02ff */
[----:B------:R-:W-:Y:S01]  /*2d20*/  LOP3.LUT R24, R29, 0x6, R24, 0xf8, !PT ;  /* 0x000000061d187812 */ /* 0x000fe200078ef818 */
[----:B------:R-:W-:Y:S01]  /*2d30*/  UIMAD UR5, UR6, -0x3, UR5 ;  /* 0xfffffffd060578a4 */ /* 0x000fe2000f8e0205 */
[----:B------:R-:W-:Y:S01]  /*2d40*/  IADD3 R36, -R31, UR12, R10 ;  /* 0x0000000c1f247c10 */ /* 0x000fe2000fffe10a */
[----:B------:R-:W-:Y:S01]  /*2d50*/  IMAD R33, R5, UR11, R32 ;  /* 0x0000000b05217c24 */ /* 0x000fe2000f8e0220 */
[----:B------:R-:W-:Y:S01]  /*2d60*/  SHF.R.S32.HI R25, RZ, 0x1f, R24 ;  /* 0x0000001fff197819 */ /* 0x000fe20000011418 */
[----:B------:R-:W-:Y:S01]  /*2d70*/  @UP1 ULOP3.LUT UR4, UR4, 0x1, UR6, 0x78, !UPT ;  /* 0x0000000104041892 */ /* 0x000fe2000f8e7806 */
[----:B------:R-:W-:Y:S01]  /*2d80*/  LOP3.LUT R35, R26, R11, R28, 0xfe, !PT ;  /* 0x0000000b1a237212 */ /* 0x000fe200078efe1c */
[----:B------:R-:W-:-:S02]  /*2d90*/  IMAD.IADD R29, R30, 0x1, -R29 ;  /* 0x000000011e1d7824 */ /* 0x000fc400078e0a1d */
[----:B------:R-:W-:-:S04]  /*2da0*/  IMAD.WIDE.U32 R6, R5, UR10, R24 ;  /* 0x0000000a05067c25 */ /* 0x000fc8000f8e0018 */
[----:B------:R-:W-:Y:S02]  /*2db0*/  IMAD.IADD R7, R7, 0x1, R33 ;  /* 0x0000000107077824 */ /* 0x000fe400078e0221 */
[----:B------:R-:W-:Y:S01]  /*2dc0*/  IMAD.MOV.U32 R28, RZ, RZ, -0x1 ;  /* 0xffffffffff1c7424 */ /* 0x000fe200078e00ff */
[----:B------:R-:W-:Y:S06]  /*2dd0*/  @P0 BRA `(.L_x_31) ;  /* 0x0000004400a40947 */ /* 0x000fec0003800000 */
[----:B------:R-:W0:Y:S01]  /*2de0*/  LDC.64 R32, c[0x0][0x5c8] ;  /* 0x00017200ff207b82 */ /* 0x000e220000000a00 */
[----:B------:R-:W-:Y:S01]  /*2df0*/  ULDC.64 UR6, c[0x0][0x5c0] ;  /* 0x0001700000067ab9 */ /* 0x000fe20000000a00 */
[----:B------:R-:W-:Y:S01]  /*2e00*/  BSSY B0, `(.L_x_31) ;  /* 0x0000466000007945 */ /* 0x000fe20003800000 */
[-C--:B0-----:R-:W-:Y:S02]  /*2e10*/  IMAD R10, R27, R32.reuse, RZ ;  /* 0x000000201b0a7224 */ /* 0x081fe400078e02ff */
[----:B------:R-:W-:-:S04]  /*2e20*/  IMAD.WIDE.U32 R6, R35, R32, R6 ;  /* 0x0000002023067225 */ /* 0x000fc800078e0006 */
[----:B------:R-:W-:Y:S01]  /*2e30*/  IMAD R31, R35, R33, R10 ;  /* 0x00000021231f7224 */ /* 0x000fe200078e020a */
[----:B------:R-:W-:Y:S02]  /*2e40*/  LEA R11, P0, R32, R6, 0x3 ;  /* 0x00000006200b7211 */ /* 0x000fe400078018ff */
[----:B------:R-:W-:Y:S01]  /*2e50*/  IADD3 R10, P1, R6, UR6, RZ ;  /* 0x00000006060a7c10 */ /* 0x000fe2000ff3e0ff */
[----:B------:R-:W-:Y:S01]  /*2e60*/  IMAD.IADD R31, R7, 0x1, R31 ;  /* 0x00000001071f7824 */ /* 0x000fe200078e021f */
[----:B------:R-:W-:-:S04]  /*2e70*/  IADD3 R6, P3, R11, UR6, RZ ;  /* 0x000000060b067c10 */ /* 0x000fc8000ff7e0ff */
[----:B------:R-:W-:Y:S02]  /*2e80*/  LEA.HI.X R7, R32, R31, R33, 0x3, P0 ;  /* 0x0000001f20077211 */ /* 0x000fe400000f1c21 */
[----:B---3-5:R-:W-:Y:S02]  /*2e90*/  FSETP.NEU.AND P0, PT, R9, RZ, PT ;  /* 0x000000ff0900720b */ /* 0x028fe40003f0d000 */
[----:B------:R-:W-:Y:S02]  /*2ea0*/  IADD3.X R11, R31, UR7, RZ, P1, !PT ;  /* 0x000000071f0b7c10 */ /* 0x000fe40008ffe4ff */
[----:B------:R-:W-:-:S09]  /*2eb0*/  IADD3.X R7, R7, UR7, RZ, P3, !PT ;  /* 0x0000000707077c10 */ /* 0x000fd20009ffe4ff */
[----:B------:R-:W-:Y:S05]  /*2ec0*/  @!P0 BRA `(.L_x_32) ;  /* 0x00000034005c8947 */ /* 0x000fea0003800000 */
[----:B------:R-:W-:Y:S01]  /*2ed0*/  ULDC.64 UR6, c[0x0][0x5b8] ;  /* 0x00016e0000067ab9 */ /* 0x000fe20000000a00 */
[----:B------:R-:W-:Y:S01]  /*2ee0*/  ISETP.GE.AND P0, PT, R36, 0x1, PT ;  /* 0x000000012400780c */ /* 0x000fe20003f06270 */
[----:B------:R-:W-:Y:S01]  /*2ef0*/  IMAD R32, R34, UR6, RZ ;  /* 0x0000000622207c24 */ /* 0x000fe2000f8e02ff */
[----:B------:R-:W-:Y:S01]  /*2f00*/  ULDC.64 UR10, c[0x0][0x5a8] ;  /* 0x00016a00000a7ab9 */ /* 0x000fe20000000a00 */
[----:B------:R-:W-:Y:S01]  /*2f10*/  IMAD.WIDE.U32 R30, R5, UR6, R24 ;  /* 0x00000006051e7c25 */ /* 0x000fe2000f8e0018 */
[----:B------:R-:W-:Y:S01]  /*2f20*/  ISETP.LT.OR P4, PT, R29, 0x1, !P0 ;  /* 0x000000011d00780c */ /* 0x000fe20004781670 */
[----:B------:R-:W-:Y:S02]  /*2f30*/  BSSY B1, `(.L_x_33) ;  /* 0x000000c000017945 */ /* 0x000fe40003800000 */
[----:B------:R-:W-:Y:S01]  /*2f40*/  IMAD R5, R5, UR7, R32 ;  /* 0x0000000705057c24 */ /* 0x000fe2000f8e0220 */
[----:B------:R-:W-:-:S03]  /*2f50*/  ULDC.64 UR6, c[0x0][0x5b0] ;  /* 0x00016c0000067ab9 */ /* 0x000fc60000000a00 */
[----:B------:R-:W-:Y:S02]  /*2f60*/  IMAD.IADD R31, R31, 0x1, R5 ;  /* 0x000000011f1f7824 */ /* 0x000fe400078e0205 */
[----:B------:R-:W-:Y:S02]  /*2f70*/  IMAD R5, R27, UR6, RZ ;  /* 0x000000061b057c24 */ /* 0x000fe4000f8e02ff */
[----:B------:R-:W-:-:S04]  /*2f80*/  IMAD.WIDE.U32 R24, R35, UR6, R30 ;  /* 0x0000000623187c25 */ /* 0x000fc8000f8e001e */
[----:B------:R-:W-:Y:S01]  /*2f90*/  IMAD R5, R35, UR7, R5 ;  /* 0x0000000723057c24 */ /* 0x000fe2000f8e0205 */
[----:B------:R-:W-:-:S04]  /*2fa0*/  IADD3 R24, P1, R24, UR10, RZ ;  /* 0x0000000a18187c10 */ /* 0x000fc8000ff3e0ff */
[--C-:B------:R-:W-:Y:S02]  /*2fb0*/  IADD3.X R25, R25, UR11, R5.reuse, P1, !PT ;  /* 0x0000000b19197c10 */ /* 0x100fe40008ffe405 */
[----:B------:R-:W-:Y:S01]  /*2fc0*/  PRMT R5, RZ, 0x7610, R5 ;  /* 0x00007610ff057816 */ /* 0x000fe20000000005 */
[----:B------:R-:W-:Y:S06]  /*2fd0*/  @P4 BRA `(.L_x_34) ;  /* 0x0000000000044947 */ /* 0x000fec0003800000 */
[----:B------:R0:W5:Y:S02]  /*2fe0*/  LDG.E.U8 R5, desc[UR16][R24.64] ;  /* 0x0000001018057981 */ /* 0x000164000c1e1100 */
.L_x_34:
[----:B------:R-:W-:Y:S05]  /*2ff0*/  BSYNC B1 ;  /* 0x0000000000017941 */ /* 0x000fea0003800000 */
.L_x_33:
[----:B-----5:R-:W-:Y:S01]  /*3000*/  LOP3.LUT R5, R5, 0xff, RZ, 0xc0, !PT ;  /* 0x000000ff05057812 */ /* 0x020fe200078ec0ff */
[----:B------:R-:W-:Y:S01]  /*3010*/  BSSY B1, `(.L_x_35) ;  /* 0x000000b000017945 */ /* 0x000fe20003800000 */
[----:B------:R-:W-:Y:S02]  /*3020*/  ISETP.LT.OR P3, PT, R29, 0x2, !P0 ;  /* 0x000000021d00780c */ /* 0x000fe40004761670 */
[----:B------:R-:W-:-:S05]  /*3030*/  F2FP.F16.E4M3.UNPACK_B R5, R5 ;  /* 0x00000005ff05723e */ /* 0x000fca00020006ff */
[----:B------:R-:W-:Y:S01]  /*3040*/  HADD2.F32 R32, -RZ, R5.H0_H0 ;  /* 0x20000005ff207230 */ /* 0x000fe20000004100 */
[----:B------:R-:W-:-:S04]  /*3050*/  PRMT R5, RZ, 0x7610, R5 ;  /* 0x00007610ff057816 */ /* 0x000fc80000000005 */
[----:B------:R-:W-:-:S04]  /*3060*/  FMUL R32, R32, R9 ;  /* 0x0000000920207220 */ /* 0x000fc80000400000 */
[----:B--2---:R-:W-:-:S05]  /*3070*/  FFMA R32, R141, R8, R32 ;  /* 0x000000088d207223 */ /* 0x004fca0000000020 */
[----:B------:R-:W-:-:S05]  /*3080*/  F2FP.SATFINITE.E4M3.F32.PACK_AB_MERGE_C R33, RZ, R32, RZ ;  /* 0x00000020ff21723e */ /* 0x000fca00048070ff */
[----:B------:R1:W-:Y:S01]  /*3090*/  @!P4 STG.E.U8 desc[UR16][R10.64], R33 ;  /* 0x000000210a00c986 */ /* 0x0003e2000c101110 */
[----:B------:R-:W-:Y:S05]  /*30a0*/  @P3 BRA `(.L_x_36) ;  /* 0x0000000000043947 */ /* 0x000fea0003800000 */
[----:B------:R2:W5:Y:S02]  /*30b0*/  LDG.E.U8 R5, desc[UR16][R24.64+0x1] ;  /* 0x0000011018057981 */ /* 0x000564000c1e1100 */
.L_x_36:
[----:B------:R-:W-:Y:S05]  /*30c0*/  BSYNC B1 ;  /* 0x0000000000017941 */ /* 0x000fea0003800000 */
.L_x_35:
[----:B-----5:R-:W-:Y:S01]  /*30d0*/  LOP3.LUT R5, R5, 0xff, RZ, 0xc0, !PT ;  /* 0x000000ff05057812 */ /* 0x020fe200078ec0ff */
[----:B------:R-:W-:Y:S01]  /*30e0*/  BSSY B1, `(.L_x_37) ;  /* 0x0000013000017945 */ /* 0x000fe20003800000 */
[----:B-1----:R-:W-:Y:S02]  /*30f0*/  IADD3 R33, P1, R35, 0x8, RZ ;  /* 0x0000000823217810 */ /* 0x002fe40007f3e0ff */
[----:B------:R-:W-:-:S03]  /*3100*/  F2FP.F16.E4M3.UNPACK_B R5, R5 ;  /* 0x00000005ff05723e */ /* 0x000fc600020006ff */
[----:B------:R-:W-:Y:S01]  /*3110*/  IMAD.X R27, RZ, RZ, R27, P1 ;  /* 0x000000ffff1b7224 */ /* 0x000fe200008e061b */
[----:B------:R-:W-:Y:S01]  /*3120*/  ISETP.GE.AND P1, PT, R36, 0x9, PT ;  /* 0x000000092400780c */ /* 0x000fe20003f26270 */
[----:B------:R-:W-:Y:S02]  /*3130*/  HADD2.F32 R26, -RZ, R5.H0_H0 ;  /* 0x20000005ff1a7230 */ /* 0x000fe40000004100 */
[----:B------:R-:W-:Y:S01]  /*3140*/  IMAD.WIDE.U32 R30, R33, UR6, R30 ;  /* 0x00000006211e7c25 */ /* 0x000fe2000f8e001e */
[----:B------:R-:W-:-:S03]  /*3150*/  ISETP.LT.OR P5, PT, R29, 0x1, !P1 ;  /* 0x000000011d00780c */ /* 0x000fc60004fa1670 */
[----:B------:R-:W-:Y:S01]  /*3160*/  FMUL R5, R26, R9 ;  /* 0x000000091a057220 */ /* 0x000fe20000400000 */
[----:B------:R-:W-:-:S03]  /*3170*/  IMAD R26, R27, UR6, RZ ;  /* 0x000000061b1a7c24 */ /* 0x000fc6000f8e02ff */
[----:B------:R-:W-:Y:S01]  /*3180*/  FFMA R5, R136, R8, R5 ;  /* 0x0000000888057223 */ /* 0x000fe20000000005 */
[----:B------:R-:W-:Y:S01]  /*3190*/  IMAD R33, R33, UR7, R26 ;  /* 0x0000000721217c24 */ /* 0x000fe2000f8e021a */
[----:B------:R-:W-:-:S03]  /*31a0*/  IADD3 R26, P4, R30, UR10, RZ ;  /* 0x0000000a1e1a7c10 */ /* 0x000fc6000ff9e0ff */
[----:B------:R-:W-:Y:S02]  /*31b0*/  F2FP.SATFINITE.E4M3.F32.PACK_AB_MERGE_C R35, RZ, R5, RZ ;  /* 0x00000005ff23723e */ /* 0x000fe400048070ff */
[----:B------:R-:W-:Y:S02]  /*31c0*/  IADD3.X R27, R31, UR11, R33, P4, !PT ;  /* 0x0000000b1f1b7c10 */ /* 0x000fe4000a7fe421 */
[----:B------:R-:W-:Y:S01]  /*31d0*/  PRMT R5, RZ, 0x7610, R5 ;  /* 0x00007610ff057816 */ /* 0x000fe20000000005 */
[----:B------:R1:W-:Y:S01]  /*31e0*/  @!P3 STG.E.U8 desc[UR16][R10.64+0x1], R35 ;  /* 0x000001230a00b986 */ /* 0x0003e2000c101110 */
[----:B------:R-:W-:Y:S05]  /*31f0*/  @P5 BRA `(.L_x_38) ;  /* 0x0000000000045947 */ /* 0x000fea0003800000 */
[----:B------:R3:W5:Y:S02]  /*3200*/  LDG.E.U8 R5, desc[UR16][R26.64] ;  /* 0x000000101a057981 */ /* 0x000764000c1e1100 */
.L_x_38:
[----:B------:R-:W-:Y:S05]  /*3210*/  BSYNC B1 ;  /* 0x0000000000017941 */ /* 0x000fea0003800000 */
.L_x_37:
[----:B-----5:R-:W-:Y:S01]  /*3220*/  LOP3.LUT R5, R5, 0xff, RZ, 0xc0, !PT ;  /* 0x000000ff05057812 */ /* 0x020fe200078ec0ff */
[----:B------:R-:W-:Y:S01]  /*3230*/  BSSY B1, `(.L_x_39) ;  /* 0x000000b000017945 */ /* 0x000fe20003800000 */
[----:B------:R-:W-:Y:S02]  /*3240*/  ISETP.LT.OR P3, PT, R29, 0x2, !P1 ;  /* 0x000000021d00780c */ /* 0x000fe40004f61670 */
[----:B------:R-:W-:-:S05]  /*3250*/  F2FP.F16.E4M3.UNPACK_B R5, R5 ;  /* 0x00000005ff05723e */ /* 0x000fca00020006ff */
[----:B------:R-:W-:Y:S01]  /*3260*/  HADD2.F32 R30, -RZ, R5.H0_H0 ;  /* 0x20000005ff1e7230 */ /* 0x000fe20000004100 */
[----:B------:R-:W-:-:S04]  /*3270*/  PRMT R5, RZ, 0x7610, R5 ;  /* 0x00007610ff057816 */ /* 0x000fc80000000005 */
[----:B------:R-:W-:-:S04]  /*3280*/  FMUL R30, R30, R9 ;  /* 0x000000091e1e7220 */ /* 0x000fc80000400000 */
[----:B------:R-:W-:-:S05]  /*3290*/  FFMA R30, R139, R8, R30 ;  /* 0x000000088b1e7223 */ /* 0x000fca000000001e */
[----:B------:R-:W-:-:S05]  /*32a0*/  F2FP.SATFINITE.E4M3.F32.PACK_AB_MERGE_C R31, RZ, R30, RZ ;  /* 0x0000001eff1f723e */ /* 0x000fca00048070ff */
[----:B------:R4:W-:Y:S01]  /*32b0*/  @!P5 STG.E.U8 desc[UR16][R6.64], R31 ;  /* 0x0000001f0600d986 */ /* 0x0009e2000c101110 */
[----:B------:R-:W-:Y:S05]  /*32c0*/  @P3 BRA `(.L_x_40) ;  /* 0x0000000000043947 */ /* 0x000fea0003800000 */
[----:B------:R0:W5:Y:S02]  /*32d0*/  LDG.E.U8 R5, desc[UR16][R26.64+0x1] ;  /* 0x000001101a057981 */ /* 0x000164000c1e1100 */
.L_x_40:
[----:B------:R-:W-:Y:S05]  /*32e0*/  BSYNC B1 ;  /* 0x0000000000017941 */ /* 0x000fea0003800000 */
.L_x_39:
[----:B-----5:R-:W-:Y:S01]  /*32f0*/  LOP3.LUT R5, R5, 0xff, RZ, 0xc0, !PT ;  /* 0x000000ff05057812 */ /* 0x020fe200078ec0ff */
[----:B------:R-:W-:Y:S01]  /*3300*/  BSSY B1, `(.L_x_41) ;  /* 0x000000b000017945 */ /* 0x000fe20003800000 */
[----:B------:R-:W-:Y:S02]  /*3310*/  ISETP.LT.OR P4, PT, R29, 0x9, !P0 ;  /* 0x000000091d00780c */ /* 0x000fe40004781670 */
[----:B------:R-:W-:-:S05]  /*3320*/  F2FP.F16.E4M3.UNPACK_B R5, R5 ;  /* 0x00000005ff05723e */ /* 0x000fca00020006ff */
[----:B------:R-:W-:-:S05]  /*3330*/  HADD2.F32 R30, -RZ, R5.H0_H0 ;  /* 0x20000005ff1e7230 */ /* 0x000fca0000004100 */
[----:B------:R-:W-:-:S04]  /*3340*/  FMUL R5, R30, R9 ;  /* 0x000000091e057220 */ /* 0x000fc80000400000 */
[----:B------:R-:W-:-:S05]  /*3350*/  FFMA R5, R134, R8, R5 ;  /* 0x0000000886057223 */ /* 0x000fca0000000005 */
[----:B----4-:R-:W-:Y:S02]  /*3360*/  F2FP.SATFINITE.E4M3.F32.PACK_AB_MERGE_C R31, RZ, R5, RZ ;  /* 0x00000005ff1f723e */ /* 0x010fe400048070ff */
[----:B------:R-:W-:-:S03]  /*3370*/  PRMT R5, RZ, 0x7610, R5 ;  /* 0x00007610ff057816 */ /* 0x000fc60000000005 */
[----:B------:R4:W-:Y:S01]  /*3380*/  @!P3 STG.E.U8 desc[UR16][R6.64+0x1], R31 ;  /* 0x0000011f0600b986 */ /* 0x0009e2000c101110 */
[----:B------:R-:W-:Y:S05]  /*3390*/  @P4 BRA `(.L_x_42) ;  /* 0x0000000000044947 */ /* 0x000fea0003800000 */
[----:B------:R0:W5:Y:S02]  /*33a0*/  LDG.E.U8 R5, desc[UR16][R24.64+0x8] ;  /* 0x0000081018057981 */ /* 0x000164000c1e1100 */
.L_x_42:
[----:B------:R-:W-:Y:S05]  /*33b0*/  BSYNC B1 ;  /* 0x0000000000017941 */ /* 0x000fea0003800000 */
.L_x_41:
        /* <DEDUP_REMOVED lines=8> */
[----:B----4-:R-:W-:-:S05]  /*3440*/  F2FP.SATFINITE.E4M3.F32.PACK_AB_MERGE_C R31, RZ, R30, RZ ;  /* 0x0000001eff1f723e */ /* 0x010fca00048070ff */
[----:B------:R4:W-:Y:S01]  /*3450*/  @!P4 STG.E.U8 desc[UR16][R10.64+0x8], R31 ;  /* 0x0000081f0a00c986 */ /* 0x0009e2000c101110 */
[----:B------:R-:W-:Y:S05]  /*3460*/  @P3 BRA `(.L_x_44) ;  /* 0x0000000000043947 */ /* 0x000fea0003800000 */
[----:B------:R0:W5:Y:S02]  /*3470*/  LDG.E.U8 R5, desc[UR16][R24.64+0x9] ;  /* 0x0000091018057981 */ /* 0x000164000c1e1100 */
.L_x_44:
[----:B------:R-:W-:Y:S05]  /*3480*/  BSYNC B1 ;  /* 0x0000000000017941 */ /* 0x000fea0003800000 */
.L_x_43:
        /* <DEDUP_REMOVED lines=12> */
.L_x_46:
[----:B------:R-:W-:Y:S05]  /*3550*/  BSYNC B1 ;  /* 0x0000000000017941 */ /* 0x000fea0003800000 */
.L_x_45:
        /* <DEDUP_REMOVED lines=12> */
.L_x_48:
[----:B------:R-:W-:Y:S05]  /*3620*/  BSYNC B1 ;  /* 0x0000000000017941 */ /* 0x000fea0003800000 */
.L_x_47:
        /* <DEDUP_REMOVED lines=12> */
.L_x_50:
[----:B------:R-:W-:Y:S05]  /*36f0*/  BSYNC B1 ;  /* 0x0000000000017941 */ /* 0x000fea0003800000 */
.L_x_49:
        /* <DEDUP_REMOVED lines=12> */
.L_x_52:
[----:B------:R-:W-:Y:S05]  /*37c0*/  BSYNC B1 ;  /* 0x0000000000017941 */ /* 0x000fea0003800000 */
.L_x_51:
        /* <DEDUP_REMOVED lines=12> */
.L_x_54:
[----:B------:R-:W-:Y:S05]  /*3890*/  BSYNC B1 ;  /* 0x0000000000017941 */ /* 0x000fea0003800000 */
.L_x_53:
        /* <DEDUP_REMOVED lines=12> */
.L_x_56:
[----:B------:R-:W-:Y:S05]  /*3960*/  BSYNC B1 ;  /* 0x0000000000017941 */ /* 0x000fea0003800000 */
.L_x_55:
        /* <DEDUP_REMOVED lines=12> */
.L_x_58:
[----:B------:R-:W-:Y:S05]  /*3a30*/  BSYNC B1 ;  /* 0x0000000000017941 */ /* 0x000fea0003800000 */
.L_x_57:
        /* <DEDUP_REMOVED lines=12> */
.L_x_60:
[----:B------:R-:W-:Y:S05]  /*3b00*/  BSYNC B1 ;  /* 0x0000000000017941 */ /* 0x000fea0003800000 */
.L_x_59:
        /* <DEDUP_REMOVED lines=12> */
.L_x_62:
[----:B------:R-:W-:Y:S05]  /*3bd0*/  BSYNC B1 ;  /* 0x0000000000017941 */ /* 0x000fea0003800000 */
.L_x_61:
        /* <DEDUP_REMOVED lines=12> */
.L_x_64:
[----:B------:R-:W-:Y:S05]  /*3ca0*/  BSYNC B1 ;  /* 0x0000000000017941 */ /* 0x000fea0003800000 */
.L_x_63:
        /* <DEDUP_REMOVED lines=12> */
.L_x_66:
[----:B------:R-:W-:Y:S05]  /*3d70*/  BSYNC B1 ;  /* 0x0000000000017941 */ /* 0x000fea0003800000 */
.L_x_65:
        /* <DEDUP_REMOVED lines=12> */
.L_x_68:
[----:B------:R-:W-:Y:S05]  /*3e40*/  BSYNC B1 ;  /* 0x0000000000017941 */ /* 0x000fea0003800000 */
.L_x_67:
        /* <DEDUP_REMOVED lines=12> */
.L_x_70:
[----:B------:R-:W-:Y:S05]  /*3f10*/  BSYNC B1 ;  /* 0x0000000000017941 */ /* 0x000fea0003800000 */
.L_x_69:
        /* <DEDUP_REMOVED lines=12> */
.L_x_72:
[----:B------:R-:W-:Y:S05]  /*3fe0*/  BSYNC B1 ;  /* 0x0000000000017941 */ /* 0x000fea0003800000 */
.L_x_71:
        /* <DEDUP_REMOVED lines=12> */
.L_x_74:
[----:B------:R-:W-:Y:S05]  /*40b0*/  BSYNC B1 ;  /* 0x0000000000017941 */ /* 0x000fea0003800000 */
.L_x_73:
        /* <DEDUP_REMOVED lines=12> */
.L_x_76:
[----:B------:R-:W-:Y:S05]  /*4180*/  BSYNC B1 ;  /* 0x0000000000017941 */ /* 0x000fea0003800000 */
.L_x_75:
        /* <DEDUP_REMOVED lines=12> */
.L_x_78:
[----:B------:R-:W-:Y:S05]  /*4250*/  BSYNC B1 ;  /* 0x0000000000017941 */ /* 0x000fea0003800000 */
.L_x_77:
        /* <DEDUP_REMOVED lines=12> */
.L_x_80:
[----:B------:R-:W-:Y:S05]  /*4320*/  BSYNC B1 ;  /* 0x0000000000017941 */ /* 0x000fea0003800000 */
.L_x_79:
        /* <DEDUP_REMOVED lines=12> */
.L_x_82:
[----:B------:R-:W-:Y:S05]  /*43f0*/  BSYNC B1 ;  /* 0x0000000000017941 */ /* 0x000fea0003800000 */
.L_x_81:
        /* <DEDUP_REMOVED lines=12> */
.L_x_84:
[----:B------:R-:W-:Y:S05]  /*44c0*/  BSYNC B1 ;  /* 0x0000000000017941 */ /* 0x000fea0003800000 */
.L_x_83:
        /* <DEDUP_REMOVED lines=12> */
.L_x_86:
[----:B------:R-:W-:Y:S05]  /*4590*/  BSYNC B1 ;  /* 0x0000000000017941 */ /* 0x000fea0003800000 */
.L_x_85:
        /* <DEDUP_REMOVED lines=12> */
.L_x_88:
[----:B------:R-:W-:Y:S05]  /*4660*/  BSYNC B1 ;  /* 0x0000000000017941 */ /* 0x000fea0003800000 */
.L_x_87:
        /* <DEDUP_REMOVED lines=12> */
.L_x_90:
[----:B------:R-:W-:Y:S05]  /*4730*/  BSYNC B1 ;  /* 0x0000000000017941 */ /* 0x000fea0003800000 */
.L_x_89:
        /* <DEDUP_REMOVED lines=12> */
.L_x_92:
[----:B------:R-:W-:Y:S05]  /*4800*/  BSYNC B1 ;  /* 0x0000000000017941 */ /* 0x000fea0003800000 */
.L_x_91:
        /* <DEDUP_REMOVED lines=12> */
.L_x_94:
[----:B------:R-:W-:Y:S05]  /*48d0*/  BSYNC B1 ;  /* 0x0000000000017941 */ /* 0x000fea0003800000 */
.L_x_93:
        /* <DEDUP_REMOVED lines=12> */
.L_x_96:
[----:B------:R-:W-:Y:S05]  /*49a0*/  BSYNC B1 ;  /* 0x0000000000017941 */ /* 0x000fea0003800000 */
.L_x_95:
        /* <DEDUP_REMOVED lines=12> */
.L_x_98:
[----:B------:R-:W-:Y:S05]  /*4a70*/  BSYNC B1 ;  /* 0x0000000000017941 */ /* 0x000fea0003800000 */
.L_x_97:
        /* <DEDUP_REMOVED lines=12> */
.L_x_100:
[----:B------:R-:W-:Y:S05]  /*4b40*/  BSYNC B1 ;  /* 0x0000000000017941 */ /* 0x000fea0003800000 */
.L_x_99:
        /* <DEDUP_REMOVED lines=12> */
.L_x_102:
[----:B------:R-:W-:Y:S05]  /*4c10*/  BSYNC B1 ;  /* 0x0000000000017941 */ /* 0x000fea0003800000 */
.L_x_101:
        /* <DEDUP_REMOVED lines=12> */
.L_x_104:
[----:B------:R-:W-:Y:S05]  /*4ce0*/  BSYNC B1 ;  /* 0x0000000000017941 */ /* 0x000fea0003800000 */
.L_x_103:
        /* <DEDUP_REMOVED lines=12> */
.L_x_106:
[----:B------:R-:W-:Y:S05]  /*4db0*/  BSYNC B1 ;  /* 0x0000000000017941 */ /* 0x000fea0003800000 */
.L_x_105:
        /* <DEDUP_REMOVED lines=12> */
.L_x_108:
[----:B------:R-:W-:Y:S05]  /*4e80*/  BSYNC B1 ;  /* 0x0000000000017941 */ /* 0x000fea0003800000 */
.L_x_107:
        /* <DEDUP_REMOVED lines=12> */
.L_x_110:
[----:B------:R-:W-:Y:S05]  /*4f50*/  BSYNC B1 ;  /* 0x0000000000017941 */ /* 0x000fea0003800000 */
.L_x_109:
        /* <DEDUP_REMOVED lines=12> */
.L_x_112:
[----:B------:R-:W-:Y:S05]  /*5020*/  BSYNC B1 ;  /* 0x0000000000017941 */ /* 0x000fea0003800000 */
.L_x_111:
        /* <DEDUP_REMOVED lines=12> */
.L_x_114:
[----:B------:R-:W-:Y:S05]  /*50f0*/  BSYNC B1 ;  /* 0x0000000000017941 */ /* 0x000fea0003800000 */
.L_x_113:
        /* <DEDUP_REMOVED lines=12> */
.L_x_116:
[----:B------:R-:W-:Y:S05]  /*51c0*/  BSYNC B1 ;  /* 0x0000000000017941 */ /* 0x000fea0003800000 */
.L_x_115:
        /* <DEDUP_REMOVED lines=12> */
.L_x_118:
[----:B------:R-:W-:Y:S05]  /*5290*/  BSYNC B1 ;  /* 0x0000000000017941 */ /* 0x000fea0003800000 */
.L_x_117:
        /* <DEDUP_REMOVED lines=12> */
.L_x_120:
[----:B------:R-:W-:Y:S05]  /*5360*/  BSYNC B1 ;  /* 0x0000000000017941 */ /* 0x000fea0003800000 */
.L_x_119:
        /* <DEDUP_REMOVED lines=12> */
.L_x_122:
[----:B------:R-:W-:Y:S05]  /*5430*/  BSYNC B1 ;  /* 0x0000000000017941 */ /* 0x000fea0003800000 */
.L_x_121:
        /* <DEDUP_REMOVED lines=12> */
.L_x_124:
[----:B------:R-:W-:Y:S05]  /*5500*/  BSYNC B1 ;  /* 0x0000000000017941 */ /* 0x000fea0003800000 */
.L_x_123:
        /* <DEDUP_REMOVED lines=12> */
.L_x_126:
[----:B------:R-:W-:Y:S05]  /*55d0*/  BSYNC B1 ;  /* 0x0000000000017941 */ /* 0x000fea0003800000 */
.L_x_125:
        /* <DEDUP_REMOVED lines=12> */
.L_x_128:
[----:B------:R-:W-:Y:S05]  /*56a0*/  BSYNC B1 ;  /* 0x0000000000017941 */ /* 0x000fea0003800000 */
.L_x_127:
        /* <DEDUP_REMOVED lines=12> */
.L_x_130:
[----:B------:R-:W-:Y:S05]  /*5770*/  BSYNC B1 ;  /* 0x0000000000017941 */ /* 0x000fea0003800000 */
.L_x_129:
        /* <DEDUP_REMOVED lines=12> */
.L_x_132:
[----:B------:R-:W-:Y:S05]  /*5840*/  BSYNC B1 ;  /* 0x0000000000017941 */ /* 0x000fea0003800000 */
.L_x_131:
        /* <DEDUP_REMOVED lines=12> */
.L_x_134:
[----:B------:R-:W-:Y:S05]  /*5910*/  BSYNC B1 ;  /* 0x0000000000017941 */ /* 0x000fea0003800000 */
.L_x_133:
        /* <DEDUP_REMOVED lines=12> */
.L_x_136:
[----:B------:R-:W-:Y:S05]  /*59e0*/  BSYNC B1 ;  /* 0x0000000000017941 */ /* 0x000fea0003800000 */
.L_x_135:
        /* <DEDUP_REMOVED lines=12> */
.L_x_138:
[----:B------:R-:W-:Y:S05]  /*5ab0*/  BSYNC B1 ;  /* 0x0000000000017941 */ /* 0x000fea0003800000 */
.L_x_137:
        /* <DEDUP_REMOVED lines=12> */
.L_x_140:
[----:B------:R-:W-:Y:S05]  /*5b80*/  BSYNC B1 ;  /* 0x0000000000017941 */ /* 0x000fea0003800000 */
.L_x_139:
        /* <DEDUP_REMOVED lines=12> */
.L_x_142:
[----:B------:R-:W-:Y:S05]  /*5c50*/  BSYNC B1 ;  /* 0x0000000000017941 */ /* 0x000fea0003800000 */
.L_x_141:
        /* <DEDUP_REMOVED lines=12> */
.L_x_144:
[----:B------:R-:W-:Y:S05]  /*5d20*/  BSYNC B1 ;  /* 0x0000000000017941 */ /* 0x000fea0003800000 */
.L_x_143:
[----:B-----5:R-:W-:Y:S01]  /*5d30*/  LOP3.LUT R5, R5, 0xff, RZ, 0xc0, !PT ;  /* 0x000000ff05057812 */ /* 0x020fe200078ec0ff */
[----:B------:R-:W-:Y:S01]  /*5d40*/  BSSY B1, `(.L_x_145) ;  /* 0x000000b000017945 */ /* 0x000fe20003800000 */
[----:B------:R-:W-:Y:S02]  /*5d50*/  ISETP.LT.OR P4, PT, R29, 0x71, !P0 ;  /* 0x000000711d00780c */ /* 0x000fe40004781670 */
[----:B------:R-:W-:-:S05]  /*5d60*/  F2FP.F16.E4M3.UNPACK_B R5, R5 ;  /* 0x00000005ff05723e */ /* 0x000fca00020006ff */
[----:B------:R-:W-:-:S05]  /*5d70*/  HADD2.F32 R18, -RZ, R5.H0_H0 ;  /* 0x20000005ff127230 */ /* 0x000fca0000004100 */
[----:B------:R-:W-:-:S04]  /*5d80*/  FMUL R5, R18, R9 ;  /* 0x0000000912057220 */ /* 0x000fc80000400000 */
[----:B------:R-:W-:-:S05]  /*5d90*/  FFMA R5, R20, R8, R5 ;  /* 0x0000000814057223 */ /* 0x000fca0000000005 */
[----:B0-----:R-:W-:Y:S02]  /*5da0*/  F2FP.SATFINITE.E4M3.F32.PACK_AB_MERGE_C R23, RZ, R5, RZ ;  /* 0x00000005ff17723e */ /* 0x001fe400048070ff */
[----:B------:R-:W-:-:S03]  /*5db0*/  PRMT R5, RZ, 0x7610, R5 ;  /* 0x00007610ff057816 */ /* 0x000fc60000000005 */
[----:B------:R0:W-:Y:S01]  /*5dc0*/  @!P3 STG.E.U8 desc[UR16][R6.64+0x69], R23 ;  /* 0x000069170600b986 */ /* 0x0001e2000c101110 */
[----:B------:R-:W-:Y:S05]  /*5dd0*/  @P4 BRA `(.L_x_146) ;  /* 0x0000000000044947 */ /* 0x000fea0003800000 */
[----:B------:R0:W5:Y:S02]  /*5de0*/  LDG.E.U8 R5, desc[UR16][R24.64+0x70] ;  /* 0x0000701018057981 */ /* 0x000164000c1e1100 */
.L_x_146:
[----:B------:R-:W-:Y:S05]  /*5df0*/  BSYNC B1 ;  /* 0x0000000000017941 */ /* 0x000fea0003800000 */
.L_x_145:
        /* <DEDUP_REMOVED lines=12> */
.L_x_148:
[----:B------:R-:W-:Y:S05]  /*5ec0*/  BSYNC B1 ;  /* 0x0000000000017941 */ /* 0x000fea0003800000 */
.L_x_147:
        /* <DEDUP_REMOVED lines=12> */
.L_x_150:
[----:B------:R-:W-:Y:S05]  /*5f90*/  BSYNC B1 ;  /* 0x0000000000017941 */ /* 0x000fea0003800000 */
.L_x_149:
        /* <DEDUP_REMOVED lines=8> */
[----:B0-----:R-:W-:-:S05]  /*6020*/  F2FP.SATFINITE.E4M3.F32.PACK_AB_MERGE_C R17, RZ, R18, RZ ;  /* 0x00000012ff11723e */ /* 0x001fca00048070ff */
[----:B------:R0:W-:Y:S01]  /*6030*/  @!P4 STG.E.U8 desc[UR16][R6.64+0x70], R17 ;  /* 0x000070110600c986 */ /* 0x0001e2000c101110 */
[----:B------:R-:W-:Y:S05]  /*6040*/  @P3 BRA `(.L_x_152) ;  /* 0x0000000000043947 */ /* 0x000fea0003800000 */
[----:B------:R0:W5:Y:S02]  /*6050*/  LDG.E.U8 R5, desc[UR16][R26.64+0x71] ;  /* 0x000071101a057981 */ /* 0x000164000c1e1100 */
.L_x_152:
[----:B------:R-:W-:Y:S05]  /*6060*/  BSYNC B1 ;  /* 0x0000000000017941 */ /* 0x000fea0003800000 */
.L_x_151:
        /* <DEDUP_REMOVED lines=12> */
.L_x_154:
[----:B------:R-:W-:Y:S05]  /*6130*/  BSYNC B1 ;  /* 0x0000000000017941 */ /* 0x000fea0003800000 */
.L_x_153:
        /* <DEDUP_REMOVED lines=12> */
.L_x_156:
[----:B------:R-:W-:Y:S05]  /*6200*/  BSYNC B1 ;  /* 0x0000000000017941 */ /* 0x000fea0003800000 */
.L_x_155:
        /* <DEDUP_REMOVED lines=12> */
.L_x_158:
[----:B------:R-:W-:Y:S05]  /*62d0*/  BSYNC B1 ;  /* 0x0000000000017941 */ /* 0x000fea0003800000 */
.L_x_157:
[----:B-----5:R-:W-:Y:S01]  /*62e0*/  LOP3.LUT R5, R5, 0xff, RZ, 0xc0, !PT ;  /* 0x000000ff05057812 */ /* 0x020fe200078ec0ff */
[----:B------:R-:W-:Y:S01]  /*62f0*/  BSSY B1, `(.L_x_159) ;  /* 0x000000b000017945 */ /* 0x000fe20003800000 */
[----:B------:R-:W-:Y:S02]  /*6300*/  ISETP.LT.OR P1, PT, R29, 0x7a, !P1 ;  /* 0x0000007a1d00780c */ /* 0x000fe40004f21670 */
[----:B------:R-:W-:-:S05]  /*6310*/  F2FP.F16.E4M3.UNPACK_B R5, R5 ;  /* 0x00000005ff05723e */ /* 0x000fca00020006ff */
[----:B01--4-:R-:W-:Y:S01]  /*6320*/  HADD2.F32 R10, -RZ, R5.H0_H0 ;  /* 0x20000005ff0a7230 */ /* 0x013fe20000004100 */
[----:B------:R-:W-:-:S04]  /*6330*/  PRMT R5, RZ, 0x7610, R5 ;  /* 0x00007610ff057816 */ /* 0x000fc80000000005 */
[----:B------:R-:W-:-:S04]  /*6340*/  FMUL R10, R10, R9 ;  /* 0x000000090a0a7220 */ /* 0x000fc80000400000 */
[----:B------:R-:W-:-:S05]  /*6350*/  FFMA R10, R15, R8, R10 ;  /* 0x000000080f0a7223 */ /* 0x000fca000000000a */
[----:B------:R-:W-:-:S05]  /*6360*/  F2FP.SATFINITE.E4M3.F32.PACK_AB_MERGE_C R11, RZ, R10, RZ ;  /* 0x0000000aff0b723e */ /* 0x000fca00048070ff */
[----:B------:R0:W-:Y:S01]  /*6370*/  @!P3 STG.E.U8 desc[UR16][R6.64+0x78], R11 ;  /* 0x0000780b0600b986 */ /* 0x0001e2000c101110 */
[----:B------:R-:W-:Y:S05]  /*6380*/  @P1 BRA `(.L_x_160) ;  /* 0x0000000000041947 */ /* 0x000fea0003800000 */
[----:B------:R1:W5:Y:S02]  /*6390*/  LDG.E.U8 R5, desc[UR16][R26.64+0x79] ;  /* 0x000079101a057981 */ /* 0x000364000c1e1100 */
.L_x_160:
[----:B------:R-:W-:Y:S05]  /*63a0*/  BSYNC B1 ;  /* 0x0000000000017941 */ /* 0x000fea0003800000 */
.L_x_159:
[----:B------:R-:W-:Y:S05]  /*63b0*/  @P1 BRA `(.L_x_161) ;  /* 0x0000001000281947 */ /* 0x000fea0003800000 */
[----:B-----5:R-:W-:-:S04]  /*63c0*/  LOP3.LUT R5, R5, 0xff, RZ, 0xc0, !PT ;  /* 0x000000ff05057812 */ /* 0x020fc800078ec0ff */
[----:B------:R-:W-:-:S05]  /*63d0*/  F2FP.F16.E4M3.UNPACK_B R5, R5 ;  /* 0x00000005ff05723e */ /* 0x000fca00020006ff */
[----:B------:R-:W-:-:S05]  /*63e0*/  HADD2.F32 R10, -RZ, R5.H0_H0 ;  /* 0x20000005ff0a7230 */ /* 0x000fca0000004100 */
[----:B------:R-:W-:-:S04]  /*63f0*/  FMUL R5, R10, R9 ;  /* 0x000000090a057220 */ /* 0x000fc80000400000 */
[----:B------:R-:W-:-:S05]  /*6400*/  FFMA R5, R14, R8, R5 ;  /* 0x000000080e057223 */ /* 0x000fca0000000005 */
[----:B------:R-:W-:-:S05]  /*6410*/  F2FP.SATFINITE.E4M3.F32.PACK_AB_MERGE_C R5, RZ, R5, RZ ;  /* 0x00000005ff05723e */ /* 0x000fca00048070ff */
[----:B------:R4:W-:Y:S01]  /*6420*/  STG.E.U8 desc[UR16][R6.64+0x79], R5 ;  /* 0x0000790506007986 */ /* 0x0009e2000c101110 */
[----:B------:R-:W-:Y:S05]  /*6430*/  BRA `(.L_x_161) ;  /* 0x0000001000087947 */ /* 0x000fea0003800000 */
.L_x_32:
[----:B------:R-:W-:Y:S01]  /*6440*/  ISETP.GE.AND P1, PT, R36, 0x1, PT ;  /* 0x000000012400780c */ /* 0x000fe20003f26270 */
[-C--:B--2---:R-:W-:Y:S01]  /*6450*/  FMUL R141, R141, R8.reuse ;  /* 0x000000088d8d7220 */ /* 0x084fe20000400000 */
[-C--:B------:R-:W-:Y:S01]  /*6460*/  FMUL R136, R136, R8.reuse ;  /* 0x0000000888887220 */ /* 0x080fe20000400000 */
[----:B------:R-:W-:Y:S01]  /*6470*/  ISETP.GE.AND P0, PT, R36, 0x9, PT ;  /* 0x000000092400780c */ /* 0x000fe20003f06270 */
[-C--:B------:R-:W-:Y:S01]  /*6480*/  FMUL R139, R139, R8.reuse ;  /* 0x000000088b8b7220 */ /* 0x080fe20000400000 */
[C---:B------:R-:W-:Y:S01]  /*6490*/  ISETP.LT.OR P4, PT, R29.reuse, 0x1, !P1 ;  /* 0x000000011d00780c */ /* 0x040fe20004f81670 */
[-C--:B------:R-:W-:Y:S01]  /*64a0*/  FMUL R134, R134, R8.reuse ;  /* 0x0000000886867220 */ /* 0x080fe20000400000 */
[----:B------:R-:W-:Y:S01]  /*64b0*/  ISETP.LT.OR P5, PT, R29, 0x2, !P1 ;  /* 0x000000021d00780c */ /* 0x000fe20004fa1670 */
[-C--:B------:R-:W-:Y:S01]  /*64c0*/  FMUL R137, R137, R8.reuse ;  /* 0x0000000889897220 */ /* 0x080fe20000400000 */
[----:B------:R-:W-:Y:S01]  /*64d0*/  F2FP.SATFINITE.E4M3.F32.PACK_AB_MERGE_C R141, RZ, R141, RZ ;  /* 0x0000008dff8d723e */ /* 0x000fe200048070ff */
[----:B------:R-:W-:Y:S01]  /*64e0*/  FMUL R132, R132, R8 ;  /* 0x0000000884847220 */ /* 0x000fe20000400000 */
[----:B------:R-:W-:Y:S01]  /*64f0*/  F2FP.SATFINITE.E4M3.F32.PACK_AB_MERGE_C R5, RZ, R136, RZ ;  /* 0x00000088ff05723e */ /* 0x000fe200048070ff */
[-C--:B------:R-:W-:Y:S01]  /*6500*/  FMUL R135, R135, R8.reuse ;  /* 0x0000000887877220 */ /* 0x080fe20000400000 */
[C---:B------:R-:W-:Y:S01]  /*6510*/  ISETP.LT.OR P3, PT, R29.reuse, 0x1, !P0 ;  /* 0x000000011d00780c */ /* 0x040fe20004761670 */
[-C--:B------:R-:W-:Y:S01]  /*6520*/  FMUL R130, R130, R8.reuse ;  /* 0x0000000882827220 */ /* 0x080fe20000400000 */
[----:B------:R-:W-:Y:S01]  /*6530*/  ISETP.LT.OR P6, PT, R29, 0xa, !P1 ;  /* 0x0000000a1d00780c */ /* 0x000fe20004fc1670 */
[-C--:B------:R-:W-:Y:S01]  /*6540*/  FMUL R133, R133, R8.reuse ;  /* 0x0000000885857220 */ /* 0x080fe20000400000 */
[----:B------:R-:W-:Y:S01]  /*6550*/  F2FP.SATFINITE.E4M3.F32.PACK_AB_MERGE_C R139, RZ, R139, RZ ;  /* 0x0000008bff8b723e */ /* 0x000fe200048070ff */
[----:B------:R-:W-:Y:S01]  /*6560*/  @!P4 STG.E.U8 desc[UR16][R10.64], R141 ;  /* 0x0000008d0a00c986 */ /* 0x000fe2000c101110 */
[C---:B------:R-:W-:Y:S01]  /*6570*/  ISETP.LT.OR P4, PT, R29.reuse, 0x2, !P0 ;  /* 0x000000021d00780c */ /* 0x040fe20004781670 */
[----:B------:R-:W-:Y:S01]  /*6580*/  FMUL R128, R128, R8 ;  /* 0x0000000880807220 */ /* 0x000fe20000400000 */
[----:B------:R-:W-:Y:S01]  /*6590*/  F2FP.SATFINITE.E4M3.F32.PACK_AB_MERGE_C R25, RZ, R134, RZ ;  /* 0x00000086ff19723e */ /* 0x000fe200048070ff */
[----:B------:R0:W-:Y:S01]  /*65a0*/  @!P5 STG.E.U8 desc[UR16][R10.64+0x1], R5 ;  /* 0x000001050a00d986 */ /* 0x0001e2000c101110 */
[----:B------:R-:W-:Y:S01]  /*65b0*/  ISETP.LT.OR P5, PT, R29, 0x9, !P1 ;  /* 0x000000091d00780c */ /* 0x000fe20004fa1670 */
[-C--:B------:R-:W-:Y:S01]  /*65c0*/  FMUL R131, R131, R8.reuse ;  /* 0x0000000883837220 */ /* 0x080fe20000400000 */
[----:B------:R-:W-:Y:S01]  /*65d0*/  F2FP.SATFINITE.E4M3.F32.PACK_AB_MERGE_C R137, RZ, R137, RZ ;  /* 0x00000089ff89723e */ /* 0x000fe200048070ff */
[----:B------:R-:W-:Y:S01]  /*65e0*/  @!P3 STG.E.U8 desc[UR16][R6.64], R139 ;  /* 0x0000008b0600b986 */ /* 0x000fe2000c101110 */
[----:B------:R-:W-:Y:S01]  /*65f0*/  ISETP.LT.OR P3, PT, R29, 0x9, !P0 ;  /* 0x000000091d00780c */ /* 0x000fe20004761670 */
[-C--:B------:R-:W-:Y:S01]  /*6600*/  FMUL R126, R126, R8.reuse ;  /* 0x000000087e7e7220 */ /* 0x080fe20000400000 */
[----:B------:R-:W-:Y:S01]  /*6610*/  F2FP.SATFINITE.E4M3.F32.PACK_AB_MERGE_C R135, RZ, R135, RZ ;  /* 0x00000087ff87723e */ /* 0x000fe200048070ff */
[-C--:B------:R-:W-:Y:S01]  /*6620*/  FMUL R129, R129, R8.reuse ;  /* 0x0000000881817220 */ /* 0x080fe20000400000 */
[----:B------:R-:W-:Y:S01]  /*6630*/  F2FP.SATFINITE.E4M3.F32.PACK_AB_MERGE_C R133, RZ, R133, RZ ;  /* 0x00000085ff85723e */ /* 0x000fe200048070ff */
[----:B------:R1:W-:Y:S01]  /*6640*/  @!P4 STG.E.U8 desc[UR16][R6.64+0x1], R25 ;  /* 0x000001190600c986 */ /* 0x0003e2000c101110 */
[C---:B------:R-:W-:Y:S01]  /*6650*/  ISETP.LT.OR P4, PT, R29.reuse, 0xa, !P0 ;  /* 0x0000000a1d00780c */ /* 0x040fe20004781670 */
[----:B------:R-:W-:Y:S01]  /*6660*/  FMUL R124, R124, R8 ;  /* 0x000000087c7c7220 */ /* 0x000fe20000400000 */
[----:B0-----:R-:W-:Y:S01]  /*6670*/  F2FP.SATFINITE.E4M3.F32.PACK_AB_MERGE_C R5, RZ, R132, RZ ;  /* 0x00000084ff05723e */ /* 0x001fe200048070ff */
[----:B------:R-:W-:Y:S01]  /*6680*/  @!P5 STG.E.U8 desc[UR16][R10.64+0x8], R137 ;  /* 0x000008890a00d986 */ /* 0x000fe2000c101110 */
[----:B------:R-:W-:Y:S01]  /*6690*/  ISETP.LT.OR P5, PT, R29, 0x11, !P1 ;  /* 0x000000111d00780c */ /* 0x000fe20004fa1670 */
[-C--:B------:R-:W-:Y:S01]  /*66a0*/  FMUL R127, R127, R8.reuse ;  /* 0x000000087f7f7220 */ /* 0x080fe20000400000 */
[----:B------:R-:W-:Y:S01]  /*66b0*/  F2FP.SATFINITE.E4M3.F32.PACK_AB_MERGE_C R131, RZ, R131, RZ ;  /* 0x00000083ff83723e */ /* 0x000fe200048070ff */
[----:B------:R0:W-:Y:S01]  /*66c0*/  @!P6 STG.E.U8 desc[UR16][R10.64+0x9], R5 ;  /* 0x000009050a00e986 */ /* 0x0001e2000c101110 */
[----:B------:R-:W-:Y:S01]  /*66d0*/  ISETP.LT.OR P6, PT, R29, 0x12, !P1 ;  /* 0x000000121d00780c */ /* 0x000fe20004fc1670 */
[----:B------:R-:W-:Y:S01]  /*66e0*/  FMUL R122, R122, R8 ;  /* 0x000000087a7a7220 */ /* 0x000fe20000400000 */
[----:B------:R-:W-:Y:S01]  /*66f0*/  F2FP.SATFINITE.E4M3.F32.PACK_AB_MERGE_C R129, RZ, R129, RZ ;  /* 0x00000081ff81723e */ /* 0x000fe200048070ff */
[----:B------:R-:W-:Y:S01]  /*6700*/  @!P3 STG.E.U8 desc[UR16][R6.64+0x8], R135 ;  /* 0x000008870600b986 */ /* 0x000fe2000c101110 */
[----:B-1----:R-:W-:Y:S01]  /*6710*/  F2FP.SATFINITE.E4M3.F32.PACK_AB_MERGE_C R25, RZ, R130, RZ ;  /* 0x00000082ff19723e */ /* 0x002fe200048070ff */
[-C--:B------:R-:W-:Y:S01]  /*6720*/  FMUL R125, R125, R8.reuse ;  /* 0x000000087d7d7220 */ /* 0x080fe20000400000 */
[C---:B------:R-:W-:Y:S01]  /*6730*/  ISETP.LT.OR P3, PT, R29.reuse, 0x11, !P0 ;  /* 0x000000111d00780c */ /* 0x040fe20004761670 */
[-C--:B------:R-:W-:Y:S01]  /*6740*/  FMUL R120, R120, R8.reuse ;  /* 0x0000000878787220 */ /* 0x080fe20000400000 */
[----:B------:R-:W-:Y:S01]  /*6750*/  F2FP.SATFINITE.E4M3.F32.PACK_AB_MERGE_C R127, RZ, R127, RZ ;  /* 0x0000007fff7f723e */ /* 0x000fe200048070ff */
[----:B------:R1:W-:Y:S01]  /*6760*/  @!P4 STG.E.U8 desc[UR16][R6.64+0x9], R25 ;  /* 0x000009190600c986 */ /* 0x0003e2000c101110 */
[----:B------:R-:W-:Y:S01]  /*6770*/  ISETP.LT.OR P4, PT, R29, 0x12, !P0 ;  /* 0x000000121d00780c */ /* 0x000fe20004781670 */
[----:B------:R-:W-:Y:S01]  /*6780*/  FMUL R123, R123, R8 ;  /* 0x000000087b7b7220 */ /* 0x000fe20000400000 */
[----:B0-----:R-:W-:Y:S01]  /*6790*/  F2FP.SATFINITE.E4M3.F32.PACK_AB_MERGE_C R5, RZ, R128, RZ ;  /* 0x00000080ff05723e */ /* 0x001fe200048070ff */
[----:B------:R-:W-:Y:S01]  /*67a0*/  @!P5 STG.E.U8 desc[UR16][R10.64+0x10], R133 ;  /* 0x000010850a00d986 */ /* 0x000fe2000c101110 */
[C---:B------:R-:W-:Y:S01]  /*67b0*/  ISETP.LT.OR P5, PT, R29.reuse, 0x19, !P1 ;  /* 0x000000191d00780c */ /* 0x040fe20004fa1670 */
[-C--:B------:R-:W-:Y:S01]  /*67c0*/  FMUL R118, R118, R8.reuse ;  /* 0x0000000876767220 */ /* 0x080fe20000400000 */
[----:B------:R-:W-:Y:S01]  /*67d0*/  F2FP.SATFINITE.E4M3.F32.PACK_AB_MERGE_C R125, RZ, R125, RZ ;  /* 0x0000007dff7d723e */ /* 0x000fe200048070ff */
[----:B------:R0:W-:Y:S01]  /*67e0*/  @!P6 STG.E.U8 desc[UR16][R10.64+0x11], R5 ;  /* 0x000011050a00e986 */ /* 0x0001e2000c101110 */
[----:B------:R-:W-:Y:S01]  /*67f0*/  ISETP.LT.OR P6, PT, R29, 0x1a, !P1 ;  /* 0x0000001a1d00780c */ /* 0x000fe20004fc1670 */
[-C--:B------:R-:W-:Y:S01]  /*6800*/  FMUL R121, R121, R8.reuse ;  /* 0x0000000879797220 */ /* 0x080fe20000400000 */
[----:B------:R-:W-:Y:S01]  /*6810*/  FMUL R116, R116, R8 ;  /* 0x0000000874747220 */ /* 0x000fe20000400000 */
[----:B-1----:R-:W-:Y:S01]  /*6820*/  F2FP.SATFINITE.E4M3.F32.PACK_AB_MERGE_C R25, RZ, R126, RZ ;  /* 0x0000007eff19723e */ /* 0x002fe200048070ff */
[----:B------:R-:W-:Y:S01]  /*6830*/  @!P3 STG.E.U8 desc[UR16][R6.64+0x10], R131 ;  /* 0x000010830600b986 */ /* 0x000fe2000c101110 */
[----:B------:R-:W-:Y:S01]  /*6840*/  ISETP.LT.OR P3, PT, R29, 0x19, !P0 ;  /* 0x000000191d00780c */ /* 0x000fe20004761670 */
        /* <DEDUP_REMOVED lines=35> */
[----:B------:R-:W-:Y:S01]  /*6a80*/  ISETP.LT.OR P3, PT, R29, 0x29, !P0 ;  /* 0x000000291d00780c */ /* 0x000fe20004761670 */
[-C--:B------:R-:W-:Y:S01]  /*6a90*/  FMUL R109, R109, R8.reuse ;  /* 0x000000086d6d7220 */ /* 0x080fe20000400000 */
[-C--:B------:R-:W-:Y:S01]  /*6aa0*/  FMUL R104, R104, R8.reuse ;  /* 0x0000000868687220 */ /* 0x080fe20000400000 */
        /* <DEDUP_REMOVED lines=104> */
[----:B------:R-:W-:-:S02]  /*7130*/  ISETP.LT.OR P3, PT, R29, 0x59, !P0 ;  /* 0x000000591d00780c */ /* 0x000fc40004761670 */
[----:B------:R-:W-:Y:S01]  /*7140*/  F2FP.SATFINITE.E4M3.F32.PACK_AB_MERGE_C R19, RZ, R19, RZ ;  /* 0x00000013ff13723e */ /* 0x000fe200048070ff */
[----:B------:R1:W-:Y:S01]  /*7150*/  @!P4 STG.E.U8 desc[UR16][R6.64+0x51], R25 ;  /* 0x000051190600c986 */ /* 0x0003e2000c101110 */
[C---:B------:R-:W-:Y:S02]  /*7160*/  ISETP.LT.OR P4, PT, R29.reuse, 0x5a, !P0 ;  /* 0x0000005a1d00780c */ /* 0x040fe40004781670 */
[----:B0-----:R-:W-:Y:S01]  /*7170*/  F2FP.SATFINITE.E4M3.F32.PACK_AB_MERGE_C R5, RZ, R92, RZ ;  /* 0x0000005cff05723e */ /* 0x001fe200048070ff */
[----:B------:R-:W-:Y:S01]  /*7180*/  @!P5 STG.E.U8 desc[UR16][R10.64+0x58], R97 ;  /* 0x000058610a00d986 */ /* 0x000fe2000c101110 */
[C---:B------:R-:W-:Y:S02]  /*7190*/  ISETP.LT.OR P5, PT, R29.reuse, 0x61, !P1 ;  /* 0x000000611d00780c */ /* 0x040fe40004fa1670 */
[----:B------:R-:W-:Y:S01]  /*71a0*/  F2FP.SATFINITE.E4M3.F32.PACK_AB_MERGE_C R13, RZ, R13, RZ ;  /* 0x0000000dff0d723e */ /* 0x000fe200048070ff */
[----:B------:R0:W-:Y:S01]  /*71b0*/  @!P6 STG.E.U8 desc[UR16][R10.64+0x59], R5 ;  /* 0x000059050a00e986 */ /* 0x0001e2000c101110 */
[----:B------:R-:W-:-:S02]  /*71c0*/  ISETP.LT.OR P6, PT, R29, 0x62, !P1 ;  /* 0x000000621d00780c */ /* 0x000fc40004fc1670 */
[----:B------:R-:W-:Y:S01]  /*71d0*/  F2FP.SATFINITE.E4M3.F32.PACK_AB_MERGE_C R15, RZ, R15, RZ ;  /* 0x0000000fff0f723e */ /* 0x000fe200048070ff */
[----:B------:R-:W-:Y:S01]  /*71e0*/  @!P3 STG.E.U8 desc[UR16][R6.64+0x58], R95 ;  /* 0x0000585f0600b986 */ /* 0x000fe2000c101110 */
[----:B-1----:R-:W-:Y:S02]  /*71f0*/  F2FP.SATFINITE.E4M3.F32.PACK_AB_MERGE_C R25, RZ, R90, RZ ;  /* 0x0000005aff19723e */ /* 0x002fe400048070ff */
[----:B------:R-:W-:-:S03]  /*7200*/  ISETP.LT.OR P3, PT, R29, 0x61, !P0 ;  /* 0x000000611d00780c */ /* 0x000fc60004761670 */
[----:B------:R1:W-:Y:S01]  /*7210*/  @!P4 STG.E.U8 desc[UR16][R6.64+0x59], R25 ;  /* 0x000059190600c986 */ /* 0x0003e2000c101110 */
[C---:B------:R-:W-:Y:S02]  /*7220*/  ISETP.LT.OR P4, PT, R29.reuse, 0x62, !P0 ;  /* 0x000000621d00780c */ /* 0x040fe40004781670 */
[----:B0-----:R-:W-:Y:S01]  /*7230*/  F2FP.SATFINITE.E4M3.F32.PACK_AB_MERGE_C R5, RZ, R88, RZ ;  /* 0x00000058ff05723e */ /* 0x001fe200048070ff */
[----:B------:R-:W-:Y:S01]  /*7240*/  @!P5 STG.E.U8 desc[UR16][R10.64+0x60], R93 ;  /* 0x0000605d0a00d986 */ /* 0x000fe2000c101110 */
[----:B------:R-:W-:-:S03]  /*7250*/  ISETP.LT.OR P5, PT, R29, 0x69, !P1 ;  /* 0x000000691d00780c */ /* 0x000fc60004fa1670 */
[----:B------:R0:W-:Y:S01]  /*7260*/  @!P6 STG.E.U8 desc[UR16][R10.64+0x61], R5 ;  /* 0x000061050a00e986 */ /* 0x0001e2000c101110 */
[C---:B------:R-:W-:Y:S02]  /*7270*/  ISETP.LT.OR P6, PT, R29.reuse, 0x6a, !P1 ;  /* 0x0000006a1d00780c */ /* 0x040fe40004fc1670 */
[----:B-1----:R-:W-:Y:S01]  /*7280*/  F2FP.SATFINITE.E4M3.F32.PACK_AB_MERGE_C R25, RZ, R22, RZ ;  /* 0x00000016ff19723e */ /* 0x002fe200048070ff */
[----:B------:R-:W-:Y:S01]  /*7290*/  @!P3 STG.E.U8 desc[UR16][R6.64+0x60], R91 ;  /* 0x0000605b0600b986 */ /* 0x000fe2000c101110 */
        /* <DEDUP_REMOVED lines=11> */
[----:B------:R-:W-:Y:S01]  /*7350*/  @!P4 STG.E.U8 desc[UR16][R6.64+0x69], R25 ;  /* 0x000069190600c986 */ /* 0x000fe2000c101110 */
[C---:B------:R-:W-:Y:S02]  /*7360*/  ISETP.LT.OR P4, PT, R29.reuse, 0x79, !P1 ;  /* 0x000000791d00780c */ /* 0x040fe40004f81670 */
[C---:B------:R-:W-:Y:S01]  /*7370*/  ISETP.LT.OR P1, PT, R29.reuse, 0x7a, !P1 ;  /* 0x0000007a1d00780c */ /* 0x040fe20004f21670 */
[----:B------:R1:W-:Y:S01]  /*7380*/  @!P5 STG.E.U8 desc[UR16][R10.64+0x70], R21 ;  /* 0x000070150a00d986 */ /* 0x0003e2000c101110 */
[C---:B------:R-:W-:Y:S02]  /*7390*/  ISETP.LT.OR P5, PT, R29.reuse, 0x72, !P0 ;  /* 0x000000721d00780c */ /* 0x040fe400047a1670 */
[----:B0-----:R-:W-:Y:S01]  /*73a0*/  F2FP.SATFINITE.E4M3.F32.PACK_AB_MERGE_C R5, RZ, R16, RZ ;  /* 0x00000010ff05723e */ /* 0x001fe200048070ff */
[----:B------:R0:W-:Y:S01]  /*73b0*/  @!P6 STG.E.U8 desc[UR16][R10.64+0x71], R17 ;  /* 0x000071110a00e986 */ /* 0x0001e2000c101110 */
[C---:B------:R-:W-:Y:S02]  /*73c0*/  ISETP.LT.OR P6, PT, R29.reuse, 0x79, !P0 ;  /* 0x000000791d00780c */ /* 0x040fe400047c1670 */
[----:B------:R-:W-:Y:S01]  /*73d0*/  ISETP.LT.OR P0, PT, R29, 0x7a, !P0 ;  /* 0x0000007a1d00780c */ /* 0x000fe20004701670 */
[----:B------:R2:W-:Y:S01]  /*73e0*/  @!P3 STG.E.U8 desc[UR16][R6.64+0x70], R19 ;  /* 0x000070130600b986 */ /* 0x0005e2000c101110 */
[----:B-1----:R-:W-:-:S05]  /*73f0*/  F2FP.SATFINITE.E4M3.F32.PACK_AB_MERGE_C R21, RZ, R14, RZ ;  /* 0x0000000eff15723e */ /* 0x002fca00048070ff */
[----:B------:R2:W-:Y:S01]  /*7400*/  @!P5 STG.E.U8 desc[UR16][R6.64+0x71], R5 ;  /* 0x000071050600d986 */ /* 0x0005e2000c101110 */
[----:B0-----:R-:W-:-:S03]  /*7410*/  F2FP.SATFINITE.E4M3.F32.PACK_AB_MERGE_C R17, RZ, R12, RZ ;  /* 0x0000000cff11723e */ /* 0x001fc600048070ff */
[----:B------:R2:W-:Y:S04]  /*7420*/  @!P4 STG.E.U8 desc[UR16][R10.64+0x78], R13 ;  /* 0x0000780d0a00c986 */ /* 0x0005e8000c101110 */
[----:B------:R2:W-:Y:S04]  /*7430*/  @!P1 STG.E.U8 desc[UR16][R10.64+0x79], R17 ;  /* 0x000079110a009986 */ /* 0x0005e8000c101110 */
[----:B------:R2:W-:Y:S04]  /*7440*/  @!P6 STG.E.U8 desc[UR16][R6.64+0x78], R15 ;  /* 0x0000780f0600e986 */ /* 0x0005e8000c101110 */
[----:B------:R2:W-:Y:S02]  /*7450*/  @!P0 STG.E.U8 desc[UR16][R6.64+0x79], R21 ;  /* 0x0000791506008986 */ /* 0x0005e4000c101110 */
.L_x_161:
[----:B------:R-:W-:Y:S05]  /*7460*/  BSYNC B0 ;  /* 0x0000000000007941 */ /* 0x000fea0003800000 */
.L_x_31:
[----:B------:R-:W-:Y:S01]  /*7470*/  ULDC UR6, c[0x0][0xc] ;  /* 0x0000030000067ab9 */ /* 0x000fe20000000800 */
[----:B------:R-:W-:Y:S01]  /*7480*/  ULDC UR7, c[0x0][0x10] ;  /* 0x0000040000077ab9 */ /* 0x000fe20000000800 */
[----:B--2-45:R-:W2:Y:S01]  /*7490*/  LDC R5, c[0x0][0x14] ;  /* 0x00000500ff057b82 */ /* 0x034ea20000000800 */
[----:B------:R-:W-:Y:S01]  /*74a0*/  UIMAD.WIDE.U32 UR6, UR6, UR7, URZ ;  /* 0x00000007060672a5 */ /* 0x000fe2000f8e003f */
[----:B0-----:R-:W-:Y:S01]  /*74b0*/  PRMT R6, RZ, 0x7610, R6 ;  /* 0x00007610ff067816 */ /* 0x001fe20000000006 */
[----:B------:R-:W-:-:S04]  /*74c0*/  IMAD.MOV.U32 R7, RZ, RZ, -0x1 ;  /* 0xffffffffff077424 */ /* 0x000fc800078e00ff */
[----:B--2---:R-:W-:-:S04]  /*74d0*/  IMAD.WIDE.U32 R2, R5, UR6, R2 ;  /* 0x0000000605027c25 */ /* 0x004fc8000f8e0002 */
[----:B------:R-:W-:Y:S01]  /*74e0*/  IMAD R5, R5, UR7, RZ ;  /* 0x0000000705057c24 */ /* 0x000fe2000f8e02ff */
[----:B------:R-:W-:Y:S02]  /*74f0*/  ULDC.64 UR6, c[0x0][0x650] ;  /* 0x0001940000067ab9 */ /* 0x000fe40000000a00 */
[----:B------:R-:W-:Y:S01]  /*7500*/  ISETP.GE.U32.AND P0, PT, R2, UR6, PT ;  /* 0x0000000602007c0c */ /* 0x000fe2000bf06070 */
[----:B------:R-:W-:Y:S02]  /*7510*/  IMAD.IADD R3, R3, 0x1, R5 ;  /* 0x0000000103037824 */ /* 0x000fe400078e0205 */
[----:B------:R-:W-:-:S03]  /*7520*/  IMAD.MOV.U32 R5, RZ, RZ, -0x1 ;  /* 0xffffffffff057424 */ /* 0x000fc600078e00ff */
[----:B------:R-:W-:-:S13]  /*7530*/  ISETP.GE.U32.AND.EX P0, PT, R3, UR7, PT, P0 ;  /* 0x0000000703007c0c */ /* 0x000fda000bf06100 */
[----:B------:R-:W-:Y:S05]  /*7540*/  @P0 BRA `(.L_x_162) ;  /* 0x0000000400600947 */ /* 0x000fea0003800000 */
[----:B------:R-:W0:Y:S01]  /*7550*/  S2R R20, SR_CTAID.X ;  /* 0x0000000000147919 */ /* 0x000e220000002500 */
[----:B------:R-:W2:Y:S01]  /*7560*/  LDC.64 R14, c[0x0][0x628] ;  /* 0x00018a00ff0e7b82 */ /* 0x000ea20000000a00 */
[----:B------:R-:W-:Y:S01]  /*7570*/  ULDC UR6, c[0x0][0x150] ;  /* 0x0000540000067ab9 */ /* 0x000fe20000000800 */
[----:B------:R-:W-:Y:S01]  /*7580*/  IMAD.MOV.U32 R12, RZ, RZ, R2 ;  /* 0x000000ffff0c7224 */ /* 0x000fe200078e0002 */
[----:B------:R-:W4:Y:S01]  /*7590*/  S2R R22, SR_CTAID.Y ;  /* 0x0000000000167919 */ /* 0x000f220000002600 */
[----:B------:R-:W-:-:S04]  /*75a0*/  IMAD.MOV.U32 R13, RZ, RZ, R3 ;  /* 0x000000ffff0d7224 */ /* 0x000fc800078e0003 */
[----:B------:R-:W1:Y:S08]  /*75b0*/  LDC R23, c[0x0][0x144] ;  /* 0x00005100ff177b82 */ /* 0x000e700000000800 */
[----:B------:R-:W1:Y:S08]  /*75c0*/  LDC R16, c[0x0][0x630] ;  /* 0x00018c00ff107b82 */ /* 0x000e700000000800 */
[----:B------:R-:W1:Y:S01]  /*75d0*/  LDC.64 R18, c[0x0][0x620] ;  /* 0x00018800ff127b82 */ /* 0x000e620000000a00 */
[----:B--2---:R-:W-:-:S04]  /*75e0*/  ISETP.NE.U32.AND P0, PT, R14, RZ, PT ;  /* 0x000000ff0e00720c */ /* 0x004fc80003f05070 */
[----:B------:R-:W-:Y:S02]  /*75f0*/  ISETP.NE.AND.EX P0, PT, R15, RZ, PT, P0 ;  /* 0x000000ff0f00720c */ /* 0x000fe40003f05300 */
[----:B0-----:R-:W-:-:S05]  /*7600*/  I2FP.F32.U32 R5, R20 ;  /* 0x0000001400057245 */ /* 0x001fca0000201000 */
[----:B------:R-:W-:-:S04]  /*7610*/  FMUL R5, R5, UR6 ;  /* 0x0000000605057c20 */ /* 0x000fc80008400000 */
[----:B------:R0:W2:Y:S02]  /*7620*/  F2I.U32.TRUNC.NTZ R21, R5 ;  /* 0x0000000500157305 */ /* 0x0000a4000020f000 */
[----:B----4-:R-:W-:Y:S05]  /*7630*/  @!P0 BRA `(.L_x_163) ;  /* 0x0000000000288947 */ /* 0x010fea0003800000 */
[----:B0-----:R-:W0:Y:S02]  /*7640*/  LDC R5, c[0x0][0x634] ;  /* 0x00018d00ff057b82 */ /* 0x001e240000000800 */
        /* <DEDUP_REMOVED lines=9> */
.L_x_163:
[-CC-:B-1----:R-:W-:Y:S01]  /*76e0*/  SHF.R.U64 R17, R12, R16.reuse, R13.reuse ;  /* 0x000000100c117219 */ /* 0x182fe2000000120d */
[----:B------:R-:W1:Y:S01]  /*76f0*/  LDC.64 R28, c[0x0][0x640] ;  /* 0x00019000ff1c7b82 */ /* 0x000e620000000a00 */
[----:B0-----:R-:W-:Y:S01]  /*7700*/  SHF.R.U32.HI R5, RZ, R16, R13 ;  /* 0x00000010ff057219 */ /* 0x001fe2000001160d */
[----:B--2---:R-:W-:Y:S01]  /*7710*/  IMAD.MOV R21, RZ, RZ, -R21 ;  /* 0x000000ffff157224 */ /* 0x004fe200078e0a15 */
[----:B------:R-:W-:Y:S01]  /*7720*/  IADD3 R11, P0, RZ, -R17, RZ ;  /* 0x80000011ff0b7210 */ /* 0x000fe20007f1e0ff */
[----:B------:R-:W-:Y:S02]  /*7730*/  ULDC UR6, c[0x0][0x154] ;  /* 0x0000550000067ab9 */ /* 0x000fe40000000800 */
[----:B------:R-:W-:Y:S02]  /*7740*/  IMAD R23, R23, R21, R20 ;  /* 0x0000001517177224 */ /* 0x000fe400078e0214 */
[----:B------:R-:W0:Y:S01]  /*7750*/  LDC R12, c[0x0][0x618] ;  /* 0x00018600ff0c7b82 */ /* 0x000e220000000800 */
[----:B------:R-:W-:-:S02]  /*7760*/  IMAD.X R5, RZ, RZ, ~R5, P0 ;  /* 0x000000ffff057224 */ /* 0x000fc400000e0e05 */
[----:B------:R-:W-:-:S04]  /*7770*/  IMAD.WIDE.U32 R6, R11, R18, R2 ;  /* 0x000000120b067225 */ /* 0x000fc800078e0002 */
[----:B------:R-:W-:Y:S01]  /*7780*/  IMAD R10, R5, R18, RZ ;  /* 0x00000012050a7224 */ /* 0x000fe200078e02ff */
[----:B------:R-:W2:Y:S03]  /*7790*/  LDC R24, c[0x0][0x608] ;  /* 0x00018200ff187b82 */ /* 0x000ea60000000800 */
[----:B------:R-:W-:Y:S02]  /*77a0*/  IMAD R5, R11, R19, R10 ;  /* 0x000000130b057224 */ /* 0x000fe400078e020a */
[----:B------:R-:W-:Y:S02]  /*77b0*/  IMAD.MOV.U32 R11, RZ, RZ, 0x1 ;  /* 0x00000001ff0b7424 */ /* 0x000fe400078e00ff */
[----:B------:R-:W-:Y:S01]  /*77c0*/  IMAD.IADD R5, R7, 0x1, R5 ;  /* 0x0000000107057824 */ /* 0x000fe200078e0205 */
[----:B---3--:R-:W3:Y:S01]  /*77d0*/  LDC R26, c[0x0][0x658] ;  /* 0x00019600ff1a7b82 */ /* 0x008ee20000000800 */
[----:B------:R-:W-:-:S02]  /*77e0*/  I2FP.F32.U32 R7, R22 ;  /* 0x0000001600077245 */ /* 0x000fc40000201000 */
[----:B-1----:R-:W-:-:S03]  /*77f0*/  ISETP.NE.U32.AND P0, PT, R28, RZ, PT ;  /* 0x000000ff1c00720c */ /* 0x002fc60003f05070 */
[----:B------:R-:W-:Y:S01]  /*7800*/  FMUL R10, R7, UR6 ;  /* 0x00000006070a7c20 */ /* 0x000fe20008400000 */
[----:B------:R-:W-:Y:S01]  /*7810*/  ISETP.NE.AND.EX P0, PT, R29, RZ, PT, P0 ;  /* 0x000000ff1d00720c */ /* 0x000fe20003f05300 */
[----:B------:R-:W1:Y:S01]  /*7820*/  LDC R21, c[0x0][0x148] ;  /* 0x00005200ff157b82 */ /* 0x000e620000000800 */
[-CC-:B0-----:R-:W-:Y:S01]  /*7830*/  SHF.R.U64 R16, R6, R12.reuse, R5.reuse ;  /* 0x0000000c06107219 */ /* 0x181fe20000001205 */
[----:B------:R0:W4:Y:S01]  /*7840*/  F2I.U32.TRUNC.NTZ R18, R10 ;  /* 0x0000000a00127305 */ /* 0x000122000020f000 */
[----:B------:R-:W-:Y:S01]  /*7850*/  SHF.R.U32.HI R5, RZ, R12, R5 ;  /* 0x0000000cff057219 */ /* 0x000fe20000011605 */
[----:B------:R-:W-:-:S04]  /*7860*/  IMAD.MOV.U32 R7, RZ, RZ, -0x1 ;  /* 0xffffffffff077424 */ /* 0x000fc800078e00ff */
[----:B------:R-:W0:Y:S01]  /*7870*/  LDC R20, c[0x0][0x600] ;  /* 0x00018000ff147b82 */ /* 0x000e220000000800 */
[-CC-:B--2---:R-:W-:Y:S02]  /*7880*/  SHF.R.U64 R14, R16, R24.reuse, R5.reuse ;  /* 0x00000018100e7219 */ /* 0x184fe40000001205 */
[----:B------:R-:W-:-:S05]  /*7890*/  SHF.R.U32.HI R5, RZ, R24, R5 ;  /* 0x00000018ff057219 */ /* 0x000fca0000011605 */
[----:B------:R-:W2:Y:S01]  /*78a0*/  LDC R27, c[0x0][0x648] ;  /* 0x00019200ff1b7b82 */ /* 0x000ea20000000800 */
[-C--:B---3--:R-:W-:Y:S02]  /*78b0*/  SHF.L.U32 R6, R7, R26.reuse, RZ ;  /* 0x0000001a07067219 */ /* 0x088fe400000006ff */
[-CC-:B------:R-:W-:Y:S02]  /*78c0*/  SHF.R.U64 R19, R14, R26.reuse, R5.reuse ;  /* 0x0000001a0e137219 */ /* 0x180fe40000001205 */
[----:B------:R-:W-:Y:S02]  /*78d0*/  SHF.R.U32.HI R7, RZ, R26, R5 ;  /* 0x0000001aff077219 */ /* 0x000fe40000011605 */
[----:B------:R-:W-:Y:S01]  /*78e0*/  LOP3.LUT R25, RZ, R6, RZ, 0x33, !PT ;  /* 0x00000006ff197212 */ /* 0x000fe200078e33ff */
[----:B------:R-:W3:Y:S01]  /*78f0*/  LDC R30, c[0x0][0x638] ;  /* 0x00018e00ff1e7b82 */ /* 0x000ee20000000800 */
[----:B------:R-:W-:Y:S01]  /*7900*/  SHF.L.U32 R26, R11, R26, RZ ;  /* 0x0000001a0b1a7219 */ /* 0x000fe200000006ff */
[----:B------:R-:W-:-:S06]  /*7910*/  IMAD.MOV.U32 R6, RZ, RZ, R19 ;  /* 0x000000ffff067224 */ /* 0x000fcc00078e0013 */
[----:B------:R-:W0:Y:S01]  /*7920*/  LDC R31, c[0x0][0x610] ;  /* 0x00018400ff1f7b82 */ /* 0x000e220000000800 */
[----:B----4-:R-:W-:Y:S05]  /*7930*/  @!P0 BRA `(.L_x_164) ;  /* 0x0000000000288947 */ /* 0x010fea0003800000 */
[----:B------:R-:W4:Y:S02]  /*7940*/  LDC R6, c[0x0][0x64c] ;  /* 0x00019300ff067b82 */ /* 0x000f240000000800 */
[----:B----4-:R-:W-:-:S05]  /*7950*/  IADD3 R5, P0, R19, R6, RZ ;  /* 0x0000000613057210 */ /* 0x010fca0007f1e0ff */
[----:B------:R-:W-:-:S04]  /*7960*/  IMAD.X R15, RZ, RZ, R7, P0 ;  /* 0x000000ffff0f7224 */ /* 0x000fc800000e0607 */
[----:B------:R-:W-:-:S04]  /*7970*/  IMAD.WIDE.U32 R6, R15, R28, RZ ;  /* 0x0000001c0f067225 */ /* 0x000fc800078e00ff */
[----:B0-----:R-:W-:-:S04]  /*7980*/  IMAD.WIDE.U32 R10, P0, R5, R29, R6 ;  /* 0x0000001d050a7225 */ /* 0x001fc80007800006 */
[----:B------:R-:W-:-:S04]  /*7990*/  IMAD.WIDE.U32 R6, R5, R28, RZ ;  /* 0x0000001c05067225 */ /* 0x000fc800078e00ff */
[----:B------:R-:W-:Y:S01]  /*79a0*/  IMAD.X R13, RZ, RZ, RZ, P0 ;  /* 0x000000ffff0d7224 */ /* 0x000fe200000e06ff */
[----:B------:R-:W-:Y:S01]  /*79b0*/  IADD3 RZ, P0, R7, R10, RZ ;  /* 0x0000000a07ff7210 */ /* 0x000fe20007f1e0ff */
[----:B------:R-:W-:-:S04]  /*79c0*/  IMAD.MOV.U32 R12, RZ, RZ, R11 ;  /* 0x000000ffff0c7224 */ /* 0x000fc800078e000b */
[----:B------:R-:W-:-:S08]  /*79d0*/  IMAD.WIDE.U32.X R6, R15, R29, R12, P0 ;  /* 0x0000001d0f067225 */ /* 0x000fd000000e040c */
.L_x_164:
[----:B--2---:R-:W-:Y:S01]  /*79e0*/  SHF.R.U64 R5, R6, R27, R7 ;  /* 0x0000001b06057219 */ /* 0x004fe20000001207 */
[----:B0-----:R-:W-:Y:S01]  /*79f0*/  VIADD R7, R20, 0xffffffff ;  /* 0xffffffff14077836 */ /* 0x001fe20000000000 */
[----:B------:R-:W-:Y:S01]  /*7a00*/  LOP3.LUT R28, R14, R25, RZ, 0xc0, !PT ;  /* 0x000000190e1c7212 */ /* 0x000fe200078ec0ff */
[----:B------:R-:W-:Y:S02]  /*7a10*/  IMAD.MOV R18, RZ, RZ, -R18 ;  /* 0x000000ffff127224 */ /* 0x000fe400078e0a12 */
[----:B------:R-:W-:Y:S01]  /*7a20*/  IMAD.MOV R6, RZ, RZ, -R5 ;  /* 0x000000ffff067224 */ /* 0x000fe200078e0a05 */
[----:B------:R-:W-:Y:S01]  /*7a30*/  LOP3.LUT R16, R16, R7, RZ, 0xc0, !PT ;  /* 0x0000000710107212 */ /* 0x000fe200078ec0ff */
[----:B------:R-:W-:Y:S02]  /*7a40*/  IMAD R28, R26, R5, R28 ;  /* 0x000000051a1c7224 */ /* 0x000fe400078e021c */
[----:B-1----:R-:W-:Y:S02]  /*7a50*/  @P2 IMAD R23, R21, R18, R22 ;  /* 0x0000001215172224 */ /* 0x002fe400078e0216 */
[----:B---3--:R-:W-:-:S02]  /*7a60*/  IMAD R5, R6, R30, R19 ;  /* 0x0000001e06057224 */ /* 0x008fc400078e0213 */
[----:B------:R-:W-:Y:S02]  /*7a70*/  IMAD R28, R28, R31, R23 ;  /* 0x0000001f1c1c7224 */ /* 0x000fe400078e0217 */
[----:B------:R-:W-:Y:S02]  /*7a80*/  IMAD R5, R5, R20, R16 ;  /* 0x0000001405057224 */ /* 0x000fe400078e0210 */
[----:B------:R-:W-:-:S03]  /*7a90*/  IMAD.MOV.U32 R6, RZ, RZ, 0x1 ;  /* 0x00000001ff067424 */ /* 0x000fc600078e00ff */
[----:B------:R-:W-:Y:S02]  /*7aa0*/  SEL R7, R5, R28, !P2 ;  /* 0x0000001c05077207 */ /* 0x000fe40005000000 */
[----:B------:R-:W-:Y:S01]  /*7ab0*/  SEL R28, R28, R5, !P2 ;  /* 0x000000051c1c7207 */ /* 0x000fe20005000000 */
[----:B------:R-:W-:-:S07]  /*7ac0*/  IMAD.MOV.U32 R5, RZ, RZ, R17 ;  /* 0x000000ffff057224 */ /* 0x000fce00078e0011 */
.L_x_162:
[----:B------:R-:W-:Y:S01]  /*7ad0*/  LOP3.LUT P0, RZ, R6, 0xff, RZ, 0xc0, !PT ;  /* 0x000000ff06ff7812 */ /* 0x000fe2000780c0ff */
[----:B------:R-:W-:-:S12]  /*7ae0*/  IMAD.MOV.U32 R6, RZ, RZ, R28 ;  /* 0x000000ffff067224 */ /* 0x000fd800078e001c */
[----:B------:R-:W-:Y:S05]  /*7af0*/  @P0 BRA `(.L_x_165) ;  /* 0xffffff9400000947 */ /* 0x000fea000383ffff */
[----:B------:R-:W-:Y:S05]  /*7b00*/  EXIT ;  /* 0x000000000000794d */ /* 0x000fea0003800000 */
.L_x_3:
[----:B0-----:R-:W-:Y:S01]  /*7b10*/  ULDC.64 UR4, c[0x0][0x650] ;  /* 0x0001940000047ab9 */ /* 0x001fe20000000a00 */
        /* <DEDUP_REMOVED lines=25> */
.L_x_167:
[--C-:B------:R-:W-:Y:S01]  /*7cb0*/  SHF.R.U64 R16, R14, R18, R15.reuse ;  /* 0x000000120e107219 */ /* 0x100fe2000000120f */
[----:B------:R-:W0:Y:S01]  /*7cc0*/  LDC R22, c[0x0][0x618] ;  /* 0x00018600ff167b82 */ /* 0x000e220000000800 */
[----:B------:R-:W-:Y:S01]  /*7cd0*/  I2FP.F32.U32 R7, R8 ;  /* 0x0000000800077245 */ /* 0x000fe20000201000 */
[----:B------:R-:W-:Y:S01]  /*7ce0*/  ULDC UR4, c[0x0][0x150] ;  /* 0x0000540000047ab9 */ /* 0x000fe20000000800 */
[----:B------:R-:W-:Y:S02]  /*7cf0*/  SHF.R.U32.HI R6, RZ, R18, R15 ;  /* 0x00000012ff067219 */ /* 0x000fe4000001160f */
[----:B------:R-:W-:Y:S01]  /*7d00*/  IADD3 R9, P0, RZ, -R16, RZ ;  /* 0x80000010ff097210 */ /* 0x000fe20007f1e0ff */
[----:B------:R-:W-:Y:S01]  /*7d10*/  FMUL R13, R7, UR4 ;  /* 0x00000004070d7c20 */ /* 0x000fe20008400000 */
[----:B------:R-:W-:Y:S01]  /*7d20*/  ULDC UR4, c[0x0][0x154] ;  /* 0x0000550000047ab9 */ /* 0x000fe20000000800 */
[----:B------:R-:W1:Y:S02]  /*7d30*/  LDC.64 R24, c[0x0][0x640] ;  /* 0x00019000ff187b82 */ /* 0x000e640000000a00 */
[----:B------:R-:W-:-:S02]  /*7d40*/  IMAD.X R11, RZ, RZ, ~R6, P0 ;  /* 0x000000ffff0b7224 */ /* 0x000fc400000e0e06 */
[----:B------:R-:W2:Y:S01]  /*7d50*/  F2I.U32.TRUNC.NTZ R13, R13 ;  /* 0x0000000d000d7305 */ /* 0x000ea2000020f000 */
[----:B------:R-:W-:-:S03]  /*7d60*/  IMAD.WIDE.U32 R6, R9, R20, R2 ;  /* 0x0000001409067225 */ /* 0x000fc600078e0002 */
[----:B------:R-:W3:Y:S01]  /*7d70*/  LDC R15, c[0x0][0x144] ;  /* 0x00005100ff0f7b82 */ /* 0x000ee20000000800 */
[----:B------:R-:W-:-:S04]  /*7d80*/  IMAD R12, R11, R20, RZ ;  /* 0x000000140b0c7224 */ /* 0x000fc800078e02ff */
[----:B------:R-:W-:Y:S02]  /*7d90*/  IMAD R9, R9, R21, R12 ;  /* 0x0000001509097224 */ /* 0x000fe400078e020c */
[----:B------:R-:W-:Y:S01]  /*7da0*/  IMAD.MOV.U32 R12, RZ, RZ, -0x1 ;  /* 0xffffffffff0c7424 */ /* 0x000fe200078e00ff */
[----:B------:R-:W4:Y:S01]  /*7db0*/  LDC R18, c[0x0][0x608] ;  /* 0x00018200ff127b82 */ /* 0x000f220000000800 */
[----:B------:R-:W-:Y:S01]  /*7dc0*/  IMAD.IADD R7, R7, 0x1, R9 ;  /* 0x0000000107077824 */ /* 0x000fe200078e0209 */
[----:B------:R-:W-:-:S04]  /*7dd0*/  I2FP.F32.U32 R9, R10 ;  /* 0x0000000a00097245 */ /* 0x000fc80000201000 */
[-C--:B0-----:R-:W-:Y:S01]  /*7de0*/  SHF.R.U64 R14, R6, R22.reuse, R7 ;  /* 0x00000016060e7219 */ /* 0x081fe20000001207 */
[----:B--2---:R-:W-:Y:S01]  /*7df0*/  IMAD.MOV R6, RZ, RZ, -R13 ;  /* 0x000000ffff067224 */ /* 0x004fe200078e0a0d */
[----:B------:R-:W0:Y:S01]  /*7e00*/  LDC R11, c[0x0][0x658] ;  /* 0x00019600ff0b7b82 */ /* 0x000e220000000800 */
[----:B-1----:R-:W-:Y:S01]  /*7e10*/  ISETP.NE.U32.AND P0, PT, R24, RZ, PT ;  /* 0x000000ff1800720c */ /* 0x002fe20003f05070 */
[----:B------:R-:W-:Y:S01]  /*7e20*/  FMUL R9, R9, UR4 ;  /* 0x0000000409097c20 */ /* 0x000fe20008400000 */
[----:B------:R-:W-:Y:S02]  /*7e30*/  SHF.R.U32.HI R7, RZ, R22, R7 ;  /* 0x00000016ff077219 */ /* 0x000fe40000011607 */
[----:B------:R-:W-:-:S03]  /*7e40*/  ISETP.NE.AND.EX P0, PT, R25, RZ, PT, P0 ;  /* 0x000000ff1900720c */ /* 0x000fc60003f05300 */
[----:B------:R-:W1:Y:S01]  /*7e50*/  LDC R21, c[0x0][0x148] ;  /* 0x00005200ff157b82 */ /* 0x000e620000000800 */
[----:B---3--:R-:W-:Y:S02]  /*7e60*/  IMAD R22, R15, R6, R8 ;  /* 0x000000060f167224 */ /* 0x008fe400078e0208 */
[----:B------:R-:W-:-:S05]  /*7e70*/  IMAD.MOV.U32 R8, RZ, RZ, 0x1 ;  /* 0x00000001ff087424 */ /* 0x000fca00078e00ff */
[----:B------:R-:W2:Y:S01]  /*7e80*/  LDC R20, c[0x0][0x600] ;  /* 0x00018000ff147b82 */ /* 0x000ea20000000800 */
[-CC-:B----4-:R-:W-:Y:S02]  /*7e90*/  SHF.R.U64 R17, R14, R18.reuse, R7.reuse ;  /* 0x000000120e117219 */ /* 0x190fe40000001207 */
[----:B------:R-:W-:Y:S02]  /*7ea0*/  SHF.R.U32.HI R6, RZ, R18, R7 ;  /* 0x00000012ff067219 */ /* 0x000fe40000011607 */
[----:B------:R3:W4:Y:S03]  /*7eb0*/  F2I.U32.TRUNC.NTZ R18, R9 ;  /* 0x0000000900127305 */ /* 0x000726000020f000 */
[----:B------:R-:W1:Y:S01]  /*7ec0*/  LDC R23, c[0x0][0x648] ;  /* 0x00019200ff177b82 */ /* 0x000e620000000800 */
[-C--:B0-----:R-:W-:Y:S02]  /*7ed0*/  SHF.R.U64 R19, R17, R11.reuse, R6 ;  /* 0x0000000b11137219 */ /* 0x081fe40000001206 */
[----:B------:R-:W-:-:S02]  /*7ee0*/  SHF.L.U32 R12, R12, R11, RZ ;  /* 0x0000000b0c0c7219 */ /* 0x000fc400000006ff */
[-C--:B------:R-:W-:Y:S01]  /*7ef0*/  SHF.R.U32.HI R7, RZ, R11.reuse, R6 ;  /* 0x0000000bff077219 */ /* 0x080fe20000011606 */
[----:B------:R-:W-:Y:S01]  /*7f00*/  IMAD.MOV.U32 R6, RZ, RZ, R19 ;  /* 0x000000ffff067224 */ /* 0x000fe200078e0013 */
[----:B------:R-:W-:Y:S01]  /*7f10*/  SHF.L.U32 R27, R8, R11, RZ ;  /* 0x0000000b081b7219 */ /* 0x000fe200000006ff */
[----:B------:R-:W0:Y:S01]  /*7f20*/  LDC R26, c[0x0][0x638] ;  /* 0x00018e00ff1a7b82 */ /* 0x000e220000000800 */
[----:B------:R-:W-:-:S07]  /*7f30*/  LOP3.LUT R28, RZ, R12, RZ, 0x33, !PT ;  /* 0x0000000cff1c7212 */ /* 0x000fce00078e33ff */
[----:B------:R-:W0:Y:S01]  /*7f40*/  LDC R29, c[0x0][0x610] ;  /* 0x00018400ff1d7b82 */ /* 0x000e220000000800 */
[----:B---34-:R-:W-:Y:S05]  /*7f50*/  @!P0 BRA `(.L_x_168) ;  /* 0x0000000000288947 */ /* 0x018fea0003800000 */
        /* <DEDUP_REMOVED lines=10> */
.L_x_168:
[----:B-1----:R-:W-:Y:S01]  /*8000*/  SHF.R.U64 R7, R6, R23, R7 ;  /* 0x0000001706077219 */ /* 0x002fe20000001207 */
[----:B--2---:R-:W-:Y:S01]  /*8010*/  VIADD R9, R20, 0xffffffff ;  /* 0xffffffff14097836 */ /* 0x004fe20000000000 */
[----:B------:R-:W-:Y:S01]  /*8020*/  LOP3.LUT R6, R17, R28, RZ, 0xc0, !PT ;  /* 0x0000001c11067212 */ /* 0x000fe200078ec0ff */
[----:B------:R-:W-:Y:S02]  /*8030*/  IMAD.MOV R18, RZ, RZ, -R18 ;  /* 0x000000ffff127224 */ /* 0x000fe400078e0a12 */
[----:B------:R-:W-:Y:S02]  /*8040*/  IMAD.MOV R8, RZ, RZ, -R7 ;  /* 0x000000ffff087224 */ /* 0x000fe400078e0a07 */
[----:B------:R-:W-:Y:S01]  /*8050*/  IMAD R11, R27, R7, R6 ;  /* 0x000000071b0b7224 */ /* 0x000fe200078e0206 */
[----:B------:R-:W-:Y:S01]  /*8060*/  LOP3.LUT R7, R14, R9, RZ, 0xc0, !PT ;  /* 0x000000090e077212 */ /* 0x000fe200078ec0ff */
[----:B------:R-:W-:Y:S02]  /*8070*/  @P2 IMAD R22, R21, R18, R10 ;  /* 0x0000001215162224 */ /* 0x000fe400078e020a */
[----:B0-----:R-:W-:-:S02]  /*8080*/  IMAD R6, R8, R26, R19 ;  /* 0x0000001a08067224 */ /* 0x001fc400078e0213 */
[----:B------:R-:W-:Y:S02]  /*8090*/  IMAD R11, R11, R29, R22 ;  /* 0x0000001d0b0b7224 */ /* 0x000fe400078e0216 */
[----:B------:R-:W-:Y:S02]  /*80a0*/  IMAD R6, R6, R20, R7 ;  /* 0x0000001406067224 */ /* 0x000fe400078e0207 */
[----:B------:R-:W-:-:S03]  /*80b0*/  IMAD.MOV.U32 R8, RZ, RZ, 0x1 ;  /* 0x00000001ff087424 */ /* 0x000fc600078e00ff */
[----:B------:R-:W-:Y:S02]  /*80c0*/  SEL R14, R6, R11, !P2 ;  /* 0x0000000b060e7207 */ /* 0x000fe40005000000 */
[----:B------:R-:W-:Y:S01]  /*80d0*/  SEL R11, R11, R6, !P2 ;  /* 0x000000060b0b7207 */ /* 0x000fe20005000000 */
[----:B------:R-:W-:Y:S01]  /*80e0*/  IMAD.MOV.U32 R6, RZ, RZ, R16 ;  /* 0x000000ffff067224 */ /* 0x000fe200078e0010 */
[----:B------:R-:W-:-:S07]  /*80f0*/  PRMT R7, R8, 0x7610, R7 ;  /* 0x0000761008077816 */ /* 0x000fce0000000007 */
.L_x_166:
[----:B------:R-:W-:-:S08]  /*8100*/  NOP ;  /* 0x0000000000007918 */ /* 0x000fd00000000000 */
[----:B------:R-:W0:-:S00]  /*8110*/  USETMAXREG.DEALLOC.CTAPOOL 0x28 ;  /* 0x00000028000079c8 */ /* 0x000e0000080e0500 */
[----:B0-----:R-:W-:-:S13]  /*8120*/  ISETP.NE.AND P0, PT, R5, RZ, PT ;  /* 0x000000ff0500720c */ /* 0x001fda0003f05270 */
[----:B------:R-:W-:Y:S05]  /*8130*/  @P0 EXIT ;  /* 0x000000000000094d */ /* 0x000fea0003800000 */
[----:B------:R-:W-:Y:S01]  /*8140*/  LOP3.LUT P0, RZ, R7, 0xff, RZ, 0xc0, !PT ;  /* 0x000000ff07ff7812 */ /* 0x000fe2000780c0ff */
[----:B------:R-:W-:Y:S02]  /*8150*/  IMAD.MOV.U32 R5, RZ, RZ, 0x1 ;  /* 0x00000001ff057424 */ /* 0x000fe400078e00ff */
[----:B------:R-:W-:-:S10]  /*8160*/  IMAD.MOV.U32 R13, RZ, RZ, RZ ;  /* 0x000000ffff0d7224 */ /* 0x000fd400078e00ff */
[----:B------:R-:W-:Y:S05]  /*8170*/  @!P0 BRA `(.L_x_169) ;  /* 0x0000000c00288947 */ /* 0x000fea0003800000 */
[----:B------:R-:W0:Y:S01]  /*8180*/  LDC R5, c[0x0][0x28c] ;  /* 0x0000a300ff057b82 */ /* 0x000e220000000800 */
[----:B------:R-:W-:Y:S01]  /*8190*/  ULDC UR5, c[0x0][0x600] ;  /* 0x0001800000057ab9 */ /* 0x000fe20000000800 */
[----:B------:R-:W-:Y:S01]  /*81a0*/  ULDC UR4, c[0x0][0xc] ;  /* 0x0000030000047ab9 */ /* 0x000fe20000000800 */
[----:B------:R-:W-:Y:S01]  /*81b0*/  UIADD3 UR16, UR5, -0x1, URZ ;  /* 0xffffffff05107890 */ /* 0x000fe2000fffe03f */
[C---:B------:R-:W-:Y:S01]  /*81c0*/  LOP3.LUT P3, RZ, R0.reuse, 0x7f, RZ, 0xc0, !PT ;  /* 0x0000007f00ff7812 */ /* 0x040fe2000786c0ff */
[----:B------:R-:W-:Y:S01]  /*81d0*/  ULDC UR6, c[0x0][0x658] ;  /* 0x0001960000067ab9 */ /* 0x000fe20000000800 */
[----:B------:R-:W-:Y:S01]  /*81e0*/  ULDC UR5, c[0x0][0x10] ;  /* 0x0000040000057ab9 */ /* 0x000fe20000000800 */
[----:B------:R-:W-:Y:S01]  /*81f0*/  UMOV UR7, 0xffffffff ;  /* 0xffffffff00077882 */ /* 0x000fe20000000000 */
[----:B------:R-:W-:Y:S01]  /*8200*/  UMOV UR8, 0x1 ;  /* 0x0000000100087882 */ /* 0x000fe20000000000 */
[----:B------:R-:W-:Y:S01]  /*8210*/  UIMAD.WIDE.U32 UR4, UR4, UR5, URZ ;  /* 0x00000005040472a5 */ /* 0x000fe2000f8e003f */
[----:B------:R-:W-:Y:S01]  /*8220*/  LOP3.LUT P0, RZ, R0, 0x1f, RZ, 0xc0, !PT ;  /* 0x0000001f00ff7812 */ /* 0x000fe2000780c0ff */
[----:B------:R-:W-:Y:S01]  /*8230*/  USHF.L.U32 UR7, UR7, UR6, URZ ;  /* 0x0000000607077299 */ /* 0x000fe2000800063f */
[----:B------:R-:W-:Y:S01]  /*8240*/  BSSY B0, `(.L_x_169) ;  /* 0x00000bd000007945 */ /* 0x000fe20003800000 */
[----:B------:R-:W-:Y:S01]  /*8250*/  USHF.L.U32 UR18, UR8, UR6, URZ ;  /* 0x0000000608127299 */ /* 0x000fe2000800063f */
[----:B------:R-:W-:Y:S01]  /*8260*/  IMAD.MOV.U32 R15, RZ, RZ, 0x1 ;  /* 0x00000001ff0f7424 */ /* 0x000fe200078e00ff */
[----:B------:R-:W-:Y:S01]  /*8270*/  LOP3.LUT R16, R4, 0x2, RZ, 0xfc, !PT ;  /* 0x0000000204107812 */ /* 0x000fe200078efcff */
[----:B------:R-:W-:Y:S01]  /*8280*/  ULDC UR6, c[0x0][0x14] ;  /* 0x0000050000067ab9 */ /* 0x000fe20000000800 */
[----:B------:R-:W-:Y:S01]  /*8290*/  PLOP3.LUT P0, PT, P0, P3, PT, 0x8a, 0x0 ;  /* 0x000000000000781c */ /* 0x000fe20000707172 */
[----:B------:R-:W-:Y:S01]  /*82a0*/  UIMAD.WIDE.U32 UR20, UR4, UR6, URZ ;  /* 0x00000006041472a5 */ /* 0x000fe2000f8e003f */
[----:B------:R-:W-:Y:S01]  /*82b0*/  IMAD.MOV.U32 R13, RZ, RZ, RZ ;  /* 0x000000ffff0d7224 */ /* 0x000fe200078e00ff */
[----:B------:R-:W-:-:S02]  /*82c0*/  UIMAD UR13, UR5, UR6, URZ ;  /* 0x00000006050d72a4 */ /* 0x000fc4000f8e023f */
[----:B------:R-:W-:Y:S01]  /*82d0*/  ULOP3.LUT UR17, URZ, UR7, URZ, 0x33, !UPT ;  /* 0x000000073f117292 */ /* 0x000fe2000f8e333f */
[----:B0-----:R-:W-:Y:S01]  /*82e0*/  VIADD R5, R5, 0x3f ;  /* 0x0000003f05057836 */ /* 0x001fe20000000000 */
[----:B------:R-:W-:Y:S01]  /*82f0*/  UIADD3 UR13, UR21, UR13, URZ ;  /* 0x0000000d150d7290 */ /* 0x000fe2000fffe03f */
[----:B------:R-:W-:-:S03]  /*8300*/  ULDC.64 UR22, c[0x0][0x198] ;  /* 0x0000660000167ab9 */ /* 0x000fc60000000a00 */
[----:B------:R-:W-:-:S04]  /*8310*/  SHF.R.S32.HI R8, RZ, 0x1f, R5 ;  /* 0x0000001fff087819 */ /* 0x000fc80000011405 */
[----:B------:R-:W-:Y:S01]  /*8320*/  LEA.HI R8, R8, R5, RZ, 0x6 ;  /* 0x0000000508087211 */ /* 0x000fe200078f30ff */
[----:B------:R-:W-:-:S03]  /*8330*/  IMAD.MOV.U32 R5, RZ, RZ, 0x1 ;  /* 0x00000001ff057424 */ /* 0x000fc600078e00ff */
[----:B------:R-:W-:-:S05]  /*8340*/  SHF.R.S32.HI R12, RZ, 0x6, R8 ;  /* 0x00000006ff0c7819 */ /* 0x000fca0000011408 */
[----:B------:R-:W-:-:S07]  /*8350*/  VIADD R0, R12, 0x1 ;  /* 0x000000010c007836 */ /* 0x000fce0000000000 */
.L_x_181:
[----:B------:R-:W-:-:S03]  /*8360*/  UMOV UR4, 0xffffffff ;  /* 0xffffffff00047882 */ /* 0x000fc60000000000 */
[----:B------:R-:W-:Y:S05]  /*8370*/  BRA.DIV UR4, `(.L_x_170) ;  /* 0x0000000e04747947 */ /* 0x000fea000b800000 */
[----:B------:R-:W-:-:S13]  /*8380*/  ELECT P1, URZ, PT ;  /* 0x00000000003f782f */ /* 0x000fda0003820000 */
.L_x_191:
[----:B------:R-:W0:Y:S01]  /*8390*/  LDC R7, c[0x0][0x28c] ;  /* 0x0000a300ff077b82 */ /* 0x000e220000000800 */
[----:B------:R-:W-:Y:S01]  /*83a0*/  BSSY B1, `(.L_x_171) ;  /* 0x0000035000017945 */ /* 0x000fe20003800000 */
[----:B0-----:R-:W-:-:S13]  /*83b0*/  ISETP.LT.OR P1, PT, R7, 0x1, !P1 ;  /* 0x000000010700780c */ /* 0x001fda0004f21670 */
[----:B------:R-:W-:Y:S05]  /*83c0*/  @P1 BRA `(.L_x_172) ;  /* 0x0000000000c81947 */ /* 0x000fea0003800000 */
[----:B------:R-:W-:Y:S02]  /*83d0*/  IMAD.SHL.U32 R14, R14, 0x80, RZ ;  /* 0x000000800e0e7824 */ /* 0x000fe400078e00ff */
[----:B------:R-:W-:Y:S02]  /*83e0*/  IMAD.SHL.U32 R17, R11, 0x80, RZ ;  /* 0x000000800b117824 */ /* 0x000fe400078e00ff */
[----:B------:R-:W-:Y:S02]  /*83f0*/  IMAD.MOV.U32 R20, RZ, RZ, RZ ;  /* 0x000000ffff147224 */ /* 0x000fe400078e00ff */
[----:B------:R-:W-:Y:S02]  /*8400*/  IMAD.MOV.U32 R7, RZ, RZ, R0 ;  /* 0x000000ffff077224 */ /* 0x000fe400078e0000 */
[----:B------:R-:W-:Y:S02]  /*8410*/  IMAD.MOV.U32 R8, RZ, RZ, R5 ;  /* 0x000000ffff087224 */ /* 0x000fe400078e0005 */
[----:B------:R-:W-:-:S07]  /*8420*/  IMAD.MOV.U32 R9, RZ, RZ, R13 ;  /* 0x000000ffff097224 */ /* 0x000fce00078e000d */
.L_x_176:
[----:B------:R-:W0:Y:S01]  /*8430*/  S2R R11, SR_CgaCtaId ;  /* 0x00000000000b7919 */ /* 0x000e220000008800 */
[----:B------:R-:W-:-:S04]  /*8440*/  MOV R10, 0x400 ;  /* 0x00000400000a7802 */ /* 0x000fc80000000f00 */
[----:B0-----:R-:W-:Y:S02]  /*8450*/  LEA R18, R11, R10, 0x18 ;  /* 0x0000000a0b127211 */ /* 0x001fe400078ec0ff */
[----:B------:R-:W-:Y:S01]  /*8460*/  SHF.L.U32 R10, R8, 0x1f, RZ ;  /* 0x0000001f080a7819 */ /* 0x000fe200000006ff */
[----:B------:R-:W0:Y:S02]  /*8470*/  @!P3 LDC R11, c[0x0][0x500] ;  /* 0x00014000ff0bbb82 */ /* 0x000e240000000800 */
[----:B------:R-:W-:-:S04]  /*8480*/  IMAD R19, R9, 0x8, R18 ;  /* 0x0000000809137824 */ /* 0x000fc800078e0212 */
[----:B------:R-:W1:Y:S02]  /*8490*/  SYNCS.PHASECHK.TRANS64.TRYWAIT P1, [R19+URZ+0x18], R10 ;  /* 0x0000180a130075a7 */ /* 0x000e64000802017f */
[----:B-1----:R-:W-:Y:S05]  /*84a0*/  @!P1 BRA `(.L_x_173) ;  /* 0x0000000c00489947 */ /* 0x002fea0003800000 */
.L_x_192:
[----:B-1----:R-:W-:Y:S01]  /*84b0*/  PRMT R10, R16, 0x9910, RZ ;  /* 0x00009910100a7816 */ /* 0x002fe200000000ff */
[----:B0-----:R0:W-:Y:S03]  /*84c0*/  @!P3 SYNCS.ARRIVE.TRANS64 RZ, [R19+URZ], R11 ;  /* 0x0000000b13ffb9a7 */ /* 0x0011e6000800003f */
[----:B------:R-:W-:-:S13]  /*84d0*/  ISETP.NE.AND P1, PT, R10, 0x2, PT ;  /* 0x000000020a00780c */ /* 0x000fda0003f25270 */
[----:B0-----:R-:W-:Y:S05]  /*84e0*/  @P1 BRA `(.L_x_174) ;  /* 0x0000000000041947 */ /* 0x001fea0003800000 */
[----:B------:R-:W-:Y:S01]  /*84f0*/  BPT.TRAP 0x1 ;  /* 0x000000040000795c */ /* 0x000fe20000300000 */
.L_x_174:
[----:B------:R-:W-:Y:S05]  /*8500*/  @P0 BRA `(.L_x_175) ;  /* 0x0000000000040947 */ /* 0x000fea0003800000 */
[----:B------:R-:W-:Y:S01]  /*8510*/  BPT.TRAP 0x1 ;  /* 0x000000040000795c */ /* 0x000fe20000300000 */
.L_x_175:
[----:B------:R-:W-:Y:S01]  /*8520*/  IMAD R18, R9, 0x2000, R18 ;  /* 0x0000200009127824 */ /* 0x000fe200078e0212 */
[----:B------:R-:W-:Y:S01]  /*8530*/  R2UR UR9, R19 ;  /* 0x00000000130972ca */ /* 0x000fe200000e0000 */
[----:B------:R-:W-:Y:S01]  /*8540*/  VIADD R7, R7, 0xffffffff ;  /* 0xffffffff07077836 */ /* 0x000fe20000000000 */
[----:B------:R-:W-:Y:S01]  /*8550*/  UIADD3 UR4, UP0, UR22, 0xf0, URZ ;  /* 0x000000f016047890 */ /* 0x000fe2000ff1e03f */
[----:B------:R-:W-:Y:S01]  /*8560*/  R2UR UR11, R17 ;  /* 0x00000000110b72ca */ /* 0x000fe200000e0000 */
[----:B------:R-:W-:Y:S01]  /*8570*/  UIADD3 UR24, UP1, UR22, 0x1f0, URZ ;  /* 0x000001f016187890 */ /* 0x000fe2000ff3e03f */
[----:B------:R-:W-:Y:S01]  /*8580*/  R2UR UR8, R18 ;  /* 0x00000000120872ca */ /* 0x000fe200000e0000 */
[----:B------:R-:W-:Y:S01]  /*8590*/  UIADD3.X UR5, URZ, UR23, URZ, UP0, !UPT ;  /* 0x000000173f057290 */ /* 0x000fe200087fe43f */
[----:B------:R-:W-:Y:S01]  /*85a0*/  R2UR UR10, R20 ;  /* 0x00000000140a72ca */ /* 0x000fe200000e0000 */
[----:B------:R-:W-:Y:S01]  /*85b0*/  VIADD R9, R9, 0x1 ;  /* 0x0000000109097836 */ /* 0x000fe20000000000 */
[----:B------:R-:W-:Y:S01]  /*85c0*/  R2UR UR12, R6 ;  /* 0x00000000060c72ca */ /* 0x000fe200000e0000 */
[----:B------:R-:W-:Y:S01]  /*85d0*/  UIADD3.X UR25, URZ, UR23, URZ, UP1, !UPT ;  /* 0x000000173f197290 */ /* 0x000fe20008ffe43f */
[----:B------:R-:W-:Y:S01]  /*85e0*/  R2UR UR19, R14 ;  /* 0x000000000e1372ca */ /* 0x000fe200000e0000 */
[----:B------:R-:W-:Y:S01]  /*85f0*/  UMOV UR6, 0x0 ;  /* 0x0000000000067882 */ /* 0x000fe20000000000 */
[----:B------:R-:W-:Y:S01]  /*8600*/  ISETP.GT.AND P4, PT, R7, 0x1, PT ;  /* 0x000000010700780c */ /* 0x000fe20003f84270 */
[----:B------:R-:W-:Y:S01]  /*8610*/  UMOV UR7, 0x10000000 ;  /* 0x1000000000077882 */ /* 0x000fe20000000000 */
[----:B------:R-:W-:Y:S01]  /*8620*/  ISETP.NE.AND P1, PT, R9, 0x3, PT ;  /* 0x000000030900780c */ /* 0x000fe20003f25270 */
[----:B------:R-:W-:-:S02]  /*8630*/  VIADD R20, R20, 0x40 ;  /* 0x0000004014147836 */ /* 0x000fc40000000000 */
[----:B------:R-:W-:Y:S01]  /*8640*/  UIADD3 UR14, UR8, 0x100, URZ ;  /* 0x00000100080e7890 */ /* 0x000fe2000fffe03f */
[----:B------:R-:W-:Y:S01]  /*8650*/  SEL R11, RZ, 0x1, P1 ;  /* 0x00000001ff0b7807 */ /* 0x000fe20000800000 */
[----:B------:R-:W-:Y:S01]  /*8660*/  UIADD3 UR15, UR8, 0x6100, URZ ;  /* 0x00006100080f7890 */ /* 0x000fe2000fffe03f */
[----:B------:R-:W-:Y:S02]  /*8670*/  SEL R9, R9, RZ, P1 ;  /* 0x000000ff09097207 */ /* 0x000fe40000800000 */
[----:B------:R-:W-:Y:S02]  /*8680*/  LOP3.LUT R8, R8, R11, RZ, 0x3c, !PT ;  /* 0x0000000b08087212 */ /* 0x000fe400078e3cff */
[----:B------:R-:W-:Y:S02]  /*8690*/  UMOV UR8, UR14 ;  /* 0x0000000e00087c82 */ /* 0x000fe40008000000 */
[----:B------:R0:W-:Y:S02]  /*86a0*/  UTMALDG.3D [UR8], [UR4], desc[UR6] ;  /* 0x00000608040075b4 */ /* 0x0001e40008011000 */
[----:B0-----:R-:W-:Y:S01]  /*86b0*/  UMOV UR8, UR15 ;  /* 0x0000000f00087c82 */ /* 0x001fe20008000000 */
[----:B------:R-:W-:-:S02]  /*86c0*/  UMOV UR11, UR19 ;  /* 0x00000013000b7c82 */ /* 0x000fc40008000000 */
[----:B------:R0:W-:Y:S02]  /*86d0*/  UTMALDG.3D [UR8], [UR24], desc[UR6] ;  /* 0x00000608180075b4 */ /* 0x0001e40008011000 */
[----:B0-----:R-:W-:Y:S05]  /*86e0*/  @P4 BRA `(.L_x_176) ;  /* 0xfffffffc00504947 */ /* 0x001fea000383ffff */
.L_x_172:
[----:B------:R-:W-:Y:S05]  /*86f0*/  BSYNC B1 ;  /* 0x0000000000017941 */ /* 0x000fea0003800000 */
.L_x_171:
[----:B------:R-:W-:Y:S01]  /*8700*/  LOP3.LUT P4, RZ, R15, 0xff, RZ, 0xc0, !PT ;  /* 0x000000ff0fff7812 */ /* 0x000fe2000788c0ff */
[----:B------:R-:W-:Y:S01]  /*8710*/  IMAD.IADD R13, R12, 0x1, R13 ;  /* 0x000000010c0d7824 */ /* 0x000fe200078e020d */
[----:B------:R-:W-:Y:S01]  /*8720*/  IADD3 R2, P5, R2, UR20, RZ ;  /* 0x0000001402027c10 */ /* 0x000fe2000ffbe0ff */
[----:B------:R-:W-:Y:S01]  /*8730*/  ULDC.64 UR4, c[0x0][0x650] ;  /* 0x0001940000047ab9 */ /* 0x000fe20000000a00 */
[----:B------:R-:W-:Y:S01]  /*8740*/  BSSY B1, `(.L_x_177) ;  /* 0x000006a000017945 */ /* 0x000fe20003800000 */
[----:B------:R-:W-:Y:S01]  /*8750*/  IMAD.MOV.U32 R11, RZ, RZ, -0x1 ;  /* 0xffffffffff0b7424 */ /* 0x000fe200078e00ff */
[----:B------:R-:W-:Y:S01]  /*8760*/  ISETP.GT.U32.AND P1, PT, R13, 0x2, PT ;  /* 0x000000020d00780c */ /* 0x000fe20003f24070 */
[----:B------:R-:W-:Y:S01]  /*8770*/  IMAD.MOV.U32 R14, RZ, RZ, -0x1 ;  /* 0xffffffffff0e7424 */ /* 0x000fe200078e00ff */
[----:B------:R-:W-:Y:S02]  /*8780*/  IADD3.X R3, R3, UR13, RZ, P5, !PT ;  /* 0x0000000d03037c10 */ /* 0x000fe4000affe4ff */
[----:B------:R-:W-:-:S02]  /*8790*/  ISETP.LT.U32.AND P1, PT, R12, 0x3, P1 ;  /* 0x000000030c00780c */ /* 0x000fc40000f21070 */
[----:B------:R-:W-:Y:S01]  /*87a0*/  PRMT R15, RZ, 0x7610, R15 ;  /* 0x00007610ff0f7816 */ /* 0x000fe2000000000f */
[----:B------:R-:W0:Y:S01]  /*87b0*/  @P4 S2R R7, SR_CgaCtaId ;  /* 0x0000000000074919 */ /* 0x000e220000008800 */
[----:B------:R-:W-:-:S04]  /*87c0*/  @P4 MOV R6, 0x400 ;  /* 0x0000040000064802 */ /* 0x000fc80000000f00 */
[----:B0-----:R-:W-:Y:S01]  /*87d0*/  @P4 LEA R8, R7, R6, 0x18 ;  /* 0x0000000607084211 */ /* 0x001fe200078ec0ff */
[----:B------:R-:W-:Y:S01]  /*87e0*/  IMAD.WIDE.U32 R6, R13, -0x55555555, RZ ;  /* 0xaaaaaaab0d067825 */ /* 0x000fe200078e00ff */
[----:B------:R-:W-:Y:S02]  /*87f0*/  SEL R6, RZ, 0x1, !P1 ;  /* 0x00000001ff067807 */ /* 0x000fe40004800000 */
[----:B------:R-:W-:Y:S01]  /*8800*/  ISETP.GE.U32.AND P1, PT, R2, UR4, PT ;  /* 0x0000000402007c0c */ /* 0x000fe2000bf26070 */
[----:B------:R0:W-:Y:S01]  /*8810*/  @P4 SYNCS.ARRIVE.TRANS64.A1T0 RZ, [R8+URZ+0x48], RZ ;  /* 0x000048ff08ff49a7 */ /* 0x0001e2000810003f */
[----:B------:R-:W-:Y:S02]  /*8820*/  ISETP.GE.U32.AND P4, PT, R12, 0x3, PT ;  /* 0x000000030c00780c */ /* 0x000fe40003f86070 */
[----:B------:R-:W-:Y:S02]  /*8830*/  ISETP.GE.U32.AND.EX P1, PT, R3, UR5, PT, P1 ;  /* 0x0000000503007c0c */ /* 0x000fe4000bf26110 */
[----:B------:R-:W-:Y:S01]  /*8840*/  LOP3.LUT R5, R5, R6, RZ, 0x3c, !PT ;  /* 0x0000000605057212 */ /* 0x000fe200078e3cff */
[----:B------:R-:W-:Y:S01]  /*8850*/  IMAD.MOV.U32 R6, RZ, RZ, -0x1 ;  /* 0xffffffffff067424 */ /* 0x000fe200078e00ff */
[----:B0-----:R-:W-:-:S02]  /*8860*/  SHF.R.U32.HI R8, RZ, 0x1, R7 ;  /* 0x00000001ff087819 */ /* 0x001fc40000011607 */
[----:B------:R-:W-:-:S03]  /*8870*/  PRMT R7, RZ, 0x7610, R7 ;  /* 0x00007610ff077816 */ /* 0x000fc60000000007 */
[----:B------:R-:W-:Y:S02]  /*8880*/  IMAD R13, R8, -0x3, R13 ;  /* 0xfffffffd080d7824 */ /* 0x000fe400078e020d */
[----:B------:R-:W-:Y:S02]  /*8890*/  @P4 LOP3.LUT R5, R5, 0x1, R8, 0x78, !PT ;  /* 0x0000000105054812 */ /* 0x000fe400078e7808 */
[----:B------:R-:W-:Y:S05]  /*88a0*/  @P1 BRA `(.L_x_178) ;  /* 0x00000004004c1947 */ /* 0x000fea0003800000 */
[----:B------:R-:W-:Y:S01]  /*88b0*/  ULDC.64 UR4, c[0x0][0x628] ;  /* 0x00018a0000047ab9 */ /* 0x000fe20000000a00 */
[----:B------:R-:W0:Y:S01]  /*88c0*/  S2R R17, SR_CTAID.X ;  /* 0x0000000000117919 */ /* 0x000e220000002500 */
[----:B------:R-:W-:Y:S01]  /*88d0*/  ISETP.NE.U32.AND P1, PT, RZ, UR4, PT ;  /* 0x00000004ff007c0c */ /* 0x000fe2000bf25070 */
[----:B------:R-:W-:Y:S01]  /*88e0*/  ULDC UR7, c[0x0][0x630] ;  /* 0x00018c0000077ab9 */ /* 0x000fe20000000800 */
[----:B------:R-:W-:Y:S01]  /*88f0*/  IMAD.MOV.U32 R6, RZ, RZ, R2 ;  /* 0x000000ffff067224 */ /* 0x000fe200078e0002 */
[----:B------:R-:W1:Y:S01]  /*8900*/  S2R R14, SR_CTAID.Y ;  /* 0x00000000000e7919 */ /* 0x000e620000002600 */
[----:B------:R-:W-:Y:S01]  /*8910*/  ISETP.NE.AND.EX P1, PT, RZ, UR5, PT, P1 ;  /* 0x00000005ff007c0c */ /* 0x000fe2000bf25310 */
[----:B------:R-:W-:-:S12]  /*8920*/  IMAD.MOV.U32 R7, RZ, RZ, R3 ;  /* 0x000000ffff077224 */ /* 0x000fd800078e0003 */
[----:B------:R-:W-:Y:S05]  /*8930*/  @!P1 BRA `(.L_x_179) ;  /* 0x0000000000289947 */ /* 0x000fea0003800000 */
[----:B------:R-:W-:Y:S02]  /*8940*/  ULDC UR6, c[0x0][0x634] ;  /* 0x00018d0000067ab9 */ /* 0x000fe40000000800 */
[----:B------:R-:W-:-:S05]  /*8950*/  IADD3 R11, P1, R2, UR6, RZ ;  /* 0x00000006020b7c10 */ /* 0x000fca000ff3e0ff */
[----:B------:R-:W-:-:S04]  /*8960*/  IMAD.X R19, RZ, RZ, R3, P1 ;  /* 0x000000ffff137224 */ /* 0x000fc800008e0603 */
[----:B------:R-:W-:-:S04]  /*8970*/  IMAD.WIDE.U32 R8, R19, UR4, RZ ;  /* 0x0000000413087c25 */ /* 0x000fc8000f8e00ff */
[----:B------:R-:W-:-:S04]  /*8980*/  IMAD.WIDE.U32 R8, P1, R11, UR5, R8 ;  /* 0x000000050b087c25 */ /* 0x000fc8000f820008 */
[----:B------:R-:W-:-:S04]  /*8990*/  IMAD.WIDE.U32 R10, R11, UR4, RZ ;  /* 0x000000040b0a7c25 */ /* 0x000fc8000f8e00ff */
[----:B------:R-:W-:Y:S01]  /*89a0*/  IMAD.X R7, RZ, RZ, RZ, P1 ;  /* 0x000000ffff077224 */ /* 0x000fe200008e06ff */
[----:B------:R-:W-:Y:S01]  /*89b0*/  IADD3 RZ, P1, R11, R8, RZ ;  /* 0x000000080bff7210 */ /* 0x000fe20007f3e0ff */
[----:B------:R-:W-:-:S04]  /*89c0*/  IMAD.MOV.U32 R6, RZ, RZ, R9 ;  /* 0x000000ffff067224 */ /* 0x000fc800078e0009 */
[----:B------:R-:W-:-:S08]  /*89d0*/  IMAD.WIDE.U32.X R6, R19, UR5, R6, P1 ;  /* 0x0000000513067c25 */ /* 0x000fd000088e0406 */
.L_x_179:
[--C-:B------:R-:W-:Y:S01]  /*89e0*/  SHF.R.U64 R10, R6, UR7, R7.reuse ;  /* 0x00000007060a7c19 */ /* 0x100fe20008001207 */
[----:B------:R-:W-:Y:S01]  /*89f0*/  ULDC.64 UR4, c[0x0][0x620] ;  /* 0x0001880000047ab9 */ /* 0x000fe20000000a00 */
[----:B------:R-:W-:Y:S01]  /*8a00*/  SHF.R.U32.HI R6, RZ, UR7, R7 ;  /* 0x00000007ff067c19 */ /* 0x000fe20008011607 */
[----:B------:R-:W2:Y:S01]  /*8a10*/  LDC R22, c[0x0][0x144] ;  /* 0x00005100ff167b82 */ /* 0x000ea20000000800 */
[----:B------:R-:W-:Y:S01]  /*8a20*/  IADD3 R9, P1, RZ, -R10, RZ ;  /* 0x8000000aff097210 */ /* 0x000fe20007f3e0ff */
[----:B------:R-:W-:Y:S01]  /*8a30*/  ULDC.64 UR8, c[0x0][0x640] ;  /* 0x0001900000087ab9 */ /* 0x000fe20000000a00 */
[----:B0-----:R-:W-:Y:S01]  /*8a40*/  I2FP.F32.U32 R11, R17 ;  /* 0x00000011000b7245 */ /* 0x001fe20000201000 */
[----:B------:R-:W-:Y:S02]  /*8a50*/  ULDC UR6, c[0x0][0x608] ;  /* 0x0001820000067ab9 */ /* 0x000fe40000000800 */
[----:B------:R-:W-:Y:S01]  /*8a60*/  IMAD.X R6, RZ, RZ, ~R6, P1 ;  /* 0x000000ffff067224 */ /* 0x000fe200008e0e06 */
[----:B------:R-:W-:Y:S01]  /*8a70*/  ISETP.NE.U32.AND P1, PT, RZ, UR8, PT ;  /* 0x00000008ff007c0c */ /* 0x000fe2000bf25070 */
[----:B------:R-:W0:Y:S02]  /*8a80*/  LDC R19, c[0x0][0x148] ;  /* 0x00005200ff137b82 */ /* 0x000e240000000800 */
[----:B------:R-:W-:Y:S01]  /*8a90*/  IMAD R8, R6, UR4, RZ ;  /* 0x0000000406087c24 */ /* 0x000fe2000f8e02ff */
[----:B------:R-:W-:Y:S01]  /*8aa0*/  ISETP.NE.AND.EX P1, PT, RZ, UR9, PT, P1 ;  /* 0x00000009ff007c0c */ /* 0x000fe2000bf25310 */
[----:B------:R-:W-:Y:S01]  /*8ab0*/  IMAD.WIDE.U32 R6, R9, UR4, R2 ;  /* 0x0000000409067c25 */ /* 0x000fe2000f8e0002 */
[----:B------:R-:W-:-:S03]  /*8ac0*/  ULDC UR4, c[0x0][0x150] ;  /* 0x0000540000047ab9 */ /* 0x000fc60000000800 */
[----:B------:R-:W-:Y:S02]  /*8ad0*/  IMAD R9, R9, UR5, R8 ;  /* 0x0000000509097c24 */ /* 0x000fe4000f8e0208 */
[----:B------:R-:W-:Y:S01]  /*8ae0*/  FMUL R8, R11, UR4 ;  /* 0x000000040b087c20 */ /* 0x000fe20008400000 */
[----:B------:R-:W-:Y:S01]  /*8af0*/  ULDC UR4, c[0x0][0x618] ;  /* 0x0001860000047ab9 */ /* 0x000fe20000000800 */
[----:B------:R-:W-:Y:S01]  /*8b00*/  ULDC UR5, c[0x0][0x154] ;  /* 0x0000550000057ab9 */ /* 0x000fe20000000800 */
[----:B------:R-:W-:-:S03]  /*8b10*/  IMAD.IADD R7, R7, 0x1, R9 ;  /* 0x0000000107077824 */ /* 0x000fc600078e0209 */
[----:B------:R-:W3:Y:S02]  /*8b20*/  F2I.U32.TRUNC.NTZ R8, R8 ;  /* 0x0000000800087305 */ /* 0x000ee4000020f000 */
[----:B------:R-:W-:Y:S02]  /*8b30*/  SHF.R.U64 R11, R6, UR4, R7 ;  /* 0x00000004060b7c19 */ /* 0x000fe40008001207 */
[----:B-1----:R-:W-:-:S05]  /*8b40*/  I2FP.F32.U32 R6, R14 ;  /* 0x0000000e00067245 */ /* 0x002fca0000201000 */
[----:B------:R-:W-:Y:S01]  /*8b50*/  FMUL R21, R6, UR5 ;  /* 0x0000000506157c20 */ /* 0x000fe20008400000 */
[----:B------:R-:W-:Y:S01]  /*8b60*/  SHF.R.U32.HI R6, RZ, UR4, R7 ;  /* 0x00000004ff067c19 */ /* 0x000fe20008011607 */
[----:B------:R-:W-:-:S03]  /*8b70*/  ULDC UR4, c[0x0][0x658] ;  /* 0x0001960000047ab9 */ /* 0x000fc60000000800 */
[--C-:B------:R-:W-:Y:S01]  /*8b80*/  SHF.R.U64 R20, R11, UR6, R6.reuse ;  /* 0x000000060b147c19 */ /* 0x100fe20008001206 */
[----:B------:R-:W1:Y:S01]  /*8b90*/  F2I.U32.TRUNC.NTZ R21, R21 ;  /* 0x0000001500157305 */ /* 0x000e62000020f000 */
[----:B------:R-:W-:Y:S01]  /*8ba0*/  SHF.R.U32.HI R7, RZ, UR6, R6 ;  /* 0x00000006ff077c19 */ /* 0x000fe20008011606 */
[----:B---3--:R-:W-:-:S03]  /*8bb0*/  IMAD.MOV R8, RZ, RZ, -R8 ;  /* 0x000000ffff087224 */ /* 0x008fc600078e0a08 */
[----:B------:R-:W-:Y:S01]  /*8bc0*/  SHF.R.U64 R18, R20, UR4, R7 ;  /* 0x0000000414127c19 */ /* 0x000fe20008001207 */
[----:B--2---:R-:W-:Y:S01]  /*8bd0*/  IMAD R17, R22, R8, R17 ;  /* 0x0000000816117224 */ /* 0x004fe200078e0211 */
[----:B------:R-:W-:-:S03]  /*8be0*/  SHF.R.U32.HI R23, RZ, UR4, R7 ;  /* 0x00000004ff177c19 */ /* 0x000fc60008011607 */
[----:B------:R-:W-:Y:S02]  /*8bf0*/  IMAD.MOV.U32 R6, RZ, RZ, R18 ;  /* 0x000000ffff067224 */ /* 0x000fe400078e0012 */
[----:B------:R-:W-:Y:S01]  /*8c00*/  IMAD.MOV.U32 R7, RZ, RZ, R23 ;  /* 0x000000ffff077224 */ /* 0x000fe200078e0017 */
[----:B-1----:R-:W-:Y:S06]  /*8c10*/  @!P1 BRA `(.L_x_180) ;  /* 0x0000000000289947 */ /* 0x002fec0003800000 */
[----:B------:R-:W-:Y:S02]  /*8c20*/  ULDC UR4, c[0x0][0x64c] ;  /* 0x0001930000047ab9 */ /* 0x000fe40000000800 */
[----:B------:R-:W-:-:S05]  /*8c30*/  IADD3 R7, P1, R18, UR4, RZ ;  /* 0x0000000412077c10 */ /* 0x000fca000ff3e0ff */
[----:B------:R-:W-:-:S04]  /*8c40*/  IMAD.X R23, RZ, RZ, R23, P1 ;  /* 0x000000ffff177224 */ /* 0x000fc800008e0617 */
[----:B------:R-:W-:-:S04]  /*8c50*/  IMAD.WIDE.U32 R8, R23, UR8, RZ ;  /* 0x0000000817087c25 */ /* 0x000fc8000f8e00ff */
[----:B------:R-:W-:-:S04]  /*8c60*/  IMAD.WIDE.U32 R8, P1, R7, UR9, R8 ;  /* 0x0000000907087c25 */ /* 0x000fc8000f820008 */
[----:B------:R-:W-:-:S04]  /*8c70*/  IMAD.WIDE.U32 R6, R7, UR8, RZ ;  /* 0x0000000807067c25 */ /* 0x000fc8000f8e00ff */
[----:B------:R-:W-:Y:S01]  /*8c80*/  IMAD.MOV.U32 R6, RZ, RZ, R9 ;  /* 0x000000ffff067224 */ /* 0x000fe200078e0009 */
[----:B------:R-:W-:Y:S01]  /*8c90*/  IADD3 RZ, P4, R7, R8, RZ ;  /* 0x0000000807ff7210 */ /* 0x000fe20007f9e0ff */
[----:B------:R-:W-:-:S04]  /*8ca0*/  IMAD.X R7, RZ, RZ, RZ, P1 ;  /* 0x000000ffff077224 */ /* 0x000fc800008e06ff */
[----:B------:R-:W-:-:S08]  /*8cb0*/  IMAD.WIDE.U32.X R6, R23, UR9, R6, P4 ;  /* 0x0000000917067c25 */ /* 0x000fd0000a0e0406 */
.L_x_180:
[----:B------:R-:W-:Y:S01]  /*8cc0*/  ULDC UR4, c[0x0][0x648] ;  /* 0x0001920000047ab9 */ /* 0x000fe20000000800 */
[----:B------:R-:W-:Y:S01]  /*8cd0*/  LOP3.LUT R20, R20, UR17, RZ, 0xc0, !PT ;  /* 0x0000001114147c12 */ /* 0x000fe2000f8ec0ff */
[----:B------:R-:W-:Y:S01]  /*8ce0*/  IMAD.MOV R21, RZ, RZ, -R21 ;  /* 0x000000ffff157224 */ /* 0x000fe200078e0a15 */
[----:B------:R-:W-:Y:S01]  /*8cf0*/  SHF.R.U64 R7, R6, UR4, R7 ;  /* 0x0000000406077c19 */ /* 0x000fe20008001207 */
[----:B------:R-:W-:Y:S01]  /*8d00*/  ULDC UR4, c[0x0][0x638] ;  /* 0x00018e0000047ab9 */ /* 0x000fe20000000800 */
[----:B------:R-:W-:Y:S01]  /*8d10*/  LOP3.LUT R11, R11, UR16, RZ, 0xc0, !PT ;  /* 0x000000100b0b7c12 */ /* 0x000fe2000f8ec0ff */
[----:B0-----:R-:W-:Y:S01]  /*8d20*/  @P2 IMAD R17, R19, R21, R14 ;  /* 0x0000001513112224 */ /* 0x001fe200078e020e */
[----:B------:R-:W-:Y:S01]  /*8d30*/  ULDC UR5, c[0x0][0x610] ;  /* 0x0001840000057ab9 */ /* 0x000fe20000000800 */
[----:B------:R-:W-:Y:S02]  /*8d40*/  IMAD.MOV R9, RZ, RZ, -R7 ;  /* 0x000000ffff097224 */ /* 0x000fe400078e0a07 */
[----:B------:R-:W-:-:S02]  /*8d50*/  IMAD R20, R7, UR18, R20 ;  /* 0x0000001207147c24 */ /* 0x000fc4000f8e0214 */
[----:B------:R-:W-:Y:S01]  /*8d60*/  IMAD R18, R9, UR4, R18 ;  /* 0x0000000409127c24 */ /* 0x000fe2000f8e0212 */
[----:B------:R-:W-:Y:S01]  /*8d70*/  ULDC UR4, c[0x0][0x600] ;  /* 0x0001800000047ab9 */ /* 0x000fe20000000800 */
[----:B------:R-:W-:Y:S02]  /*8d80*/  IMAD R17, R20, UR5, R17 ;  /* 0x0000000514117c24 */ /* 0x000fe4000f8e0211 */
[----:B------:R-:W-:Y:S02]  /*8d90*/  IMAD R18, R18, UR4, R11 ;  /* 0x0000000412127c24 */ /* 0x000fe4000f8e020b */
[----:B------:R-:W-:Y:S02]  /*8da0*/  IMAD.MOV.U32 R7, RZ, RZ, 0x1 ;  /* 0x00000001ff077424 */ /* 0x000fe400078e00ff */
[----:B------:R-:W-:Y:S01]  /*8db0*/  IMAD.MOV.U32 R6, RZ, RZ, R10 ;  /* 0x000000ffff067224 */ /* 0x000fe200078e000a */
[----:B------:R-:W-:Y:S02]  /*8dc0*/  SEL R14, R18, R17, !P2 ;  /* 0x00000011120e7207 */ /* 0x000fe40005000000 */
[----:B------:R-:W-:-:S07]  /*8dd0*/  SEL R11, R17, R18, !P2 ;  /* 0x00000012110b7207 */ /* 0x000fce0005000000 */
.L_x_178:
[----:B------:R-:W-:Y:S05]  /*8de0*/  BSYNC B1 ;  /* 0x0000000000017941 */ /* 0x000fea0003800000 */
.L_x_177:
[----:B------:R-:W-:-:S13]  /*8df0*/  LOP3.LUT P1, RZ, R7, 0xff, RZ, 0xc0, !PT ;  /* 0x000000ff07ff7812 */ /* 0x000fda000782c0ff */
[----:B------:R-:W-:Y:S05]  /*8e00*/  @P1 BRA `(.L_x_181) ;  /* 0xfffffff400541947 */ /* 0x000fea000383ffff */
[----:B------:R-:W-:Y:S05]  /*8e10*/  BSYNC B0 ;  /* 0x0000000000007941 */ /* 0x000fea0003800000 */
.L_x_169:
[----:B------:R-:W-:-:S03]  /*8e20*/  UMOV UR4, 0xffffffff ;  /* 0xffffffff00047882 */ /* 0x000fc60000000000 */
[----:B------:R-:W-:Y:S05]  /*8e30*/  BRA.DIV UR4, `(.L_x_182) ;  /* 0x0000000204f87947 */ /* 0x000fea000b800000 */
[----:B------:R-:W-:-:S13]  /*8e40*/  ELECT P0, URZ, PT ;  /* 0x00000000003f782f */ /* 0x000fda0003800000 */
.L_x_195:
[----:B------:R-:W-:Y:S04]  /*8e50*/  BSSY B0, `(.L_x_183) ;  /* 0x0000022000007945 */ /* 0x000fe80003800000 */
[----:B------:R-:W-:Y:S05]  /*8e60*/  @!P0 BRA `(.L_x_184) ;  /* 0x0000000000808947 */ /* 0x000fea0003800000 */
[----:B------:R-:W-:-:S04]  /*8e70*/  LOP3.LUT R4, R4, 0x2, RZ, 0xfc, !PT ;  /* 0x0000000204047812 */ /* 0x000fc800078efcff */
[----:B------:R-:W-:-:S13]  /*8e80*/  ISETP.NE.AND P0, PT, R4, 0x3, PT ;  /* 0x000000030400780c */ /* 0x000fda0003f05270 */
[----:B------:R-:W-:Y:S05]  /*8e90*/  @!P0 BRA `(.L_x_185) ;  /* 0x0000000000048947 */ /* 0x000fea0003800000 */
[----:B------:R-:W-:Y:S01]  /*8ea0*/  BPT.TRAP 0x1 ;  /* 0x000000040000795c */ /* 0x000fe20000300000 */
.L_x_185:
[----:B------:R-:W0:Y:S01]  /*8eb0*/  S2R R3, SR_CgaCtaId ;  /* 0x0000000000037919 */ /* 0x000e220000008800 */
[----:B------:R-:W-:-:S04]  /*8ec0*/  MOV R0, 0x400 ;  /* 0x0000040000007802 */ /* 0x000fc80000000f00 */
[----:B0-----:R-:W-:Y:S02]  /*8ed0*/  LEA R0, R3, R0, 0x18 ;  /* 0x0000000003007211 */ /* 0x001fe400078ec0ff */
[----:B------:R-:W-:-:S03]  /*8ee0*/  SHF.L.U32 R3, R5, 0x1f, RZ ;  /* 0x0000001f05037819 */ /* 0x000fc600000006ff */
[----:B------:R-:W-:-:S04]  /*8ef0*/  VIADD R0, R0, 0x18 ;  /* 0x0000001800007836 */ /* 0x000fc80000000000 */
[C---:B------:R-:W-:Y:S02]  /*8f00*/  IMAD R4, R13.reuse, 0x8, R0 ;  /* 0x000000080d047824 */ /* 0x040fe400078e0200 */
[----:B------:R-:W-:Y:S02]  /*8f10*/  VIADD R13, R13, 0x1 ;  /* 0x000000010d0d7836 */ /* 0x000fe40000000000 */
[----:B------:R-:W0:Y:S03]  /*8f20*/  SYNCS.PHASECHK.TRANS64.TRYWAIT P0, [R4+URZ], R3 ;  /* 0x00000003040075a7 */ /* 0x000e26000800017f */
[----:B------:R-:W-:-:S04]  /*8f30*/  ISETP.NE.AND P1, PT, R13, 0x3, PT ;  /* 0x000000030d00780c */ /* 0x000fc80003f25270 */
[----:B------:R-:W-:Y:S02]  /*8f40*/  SEL R2, RZ, 0x1, P1 ;  /* 0x00000001ff027807 */ /* 0x000fe40000800000 */
[----:B------:R-:W-:Y:S02]  /*8f50*/  SEL R13, R13, RZ, P1 ;  /* 0x000000ff0d0d7207 */ /* 0x000fe40000800000 */
[----:B------:R-:W-:-:S03]  /*8f60*/  LOP3.LUT R7, R5, R2, RZ, 0x3c, !PT ;  /* 0x0000000205077212 */ /* 0x000fc600078e3cff */
[----:B------:R-:W-:Y:S01]  /*8f70*/  IMAD R6, R13, 0x8, R0 ;  /* 0x000000080d067824 */ /* 0x000fe200078e0200 */
[----:B------:R-:W-:Y:S01]  /*8f80*/  SHF.L.U32 R5, R7, 0x1f, RZ ;  /* 0x0000001f07057819 */ /* 0x000fe200000006ff */
[----:B0-----:R-:W-:Y:S06]  /*8f90*/  @!P0 BRA `(.L_x_186) ;  /* 0x0000000000c48947 */ /* 0x001fec0003800000 */
.L_x_196:
[----:B------:R-:W1:Y:S01]  /*8fa0*/  SYNCS.PHASECHK.TRANS64.TRYWAIT P0, [R6+URZ], R5 ;  /* 0x00000005060075a7 */ /* 0x000e62000800017f */
[----:B------:R-:W-:-:S05]  /*8fb0*/  VIADD R2, R13, 0x1 ;  /* 0x000000010d027836 */ /* 0x000fca0000000000 */
[----:B------:R-:W-:-:S04]  /*8fc0*/  ISETP.NE.AND P1, PT, R2, 0x3, PT ;  /* 0x000000030200780c */ /* 0x000fc80003f25270 */
[----:B0-----:R-:W-:Y:S02]  /*8fd0*/  SEL R4, RZ, 0x1, P1 ;  /* 0x00000001ff047807 */ /* 0x001fe40000800000 */
[----:B------:R-:W-:Y:S02]  /*8fe0*/  SEL R3, R2, RZ, P1 ;  /* 0x000000ff02037207 */ /* 0x000fe40000800000 */
[----:B------:R-:W-:Y:S01]  /*8ff0*/  LOP3.LUT R4, R7, R4, RZ, 0x3c, !PT ;  /* 0x0000000407047212 */ /* 0x000fe200078e3cff */
[----:B-1----:R-:W-:Y:S06]  /*9000*/  @!P0 BRA `(.L_x_187) ;  /* 0x0000000000bc8947 */ /* 0x002fec0003800000 */
.L_x_197:
[----:B------:R-:W-:Y:S01]  /*9010*/  IMAD R3, R3, 0x8, R0 ;  /* 0x0000000803037824 */ /* 0x000fe200078e0200 */
[----:B------:R-:W-:-:S07]  /*9020*/  SHF.L.U32 R0, R4, 0x1f, RZ ;  /* 0x0000001f04007819 */ /* 0x000fce00000006ff */
.L_x_188:
[----:B-1----:R1:W2:Y:S02]  /*9030*/  SYNCS.PHASECHK.TRANS64.TRYWAIT P0, [R3+URZ], R0 ;  /* 0x00000000030075a7 */ /* 0x0022a4000800017f */
[----:B--2---:R-:W-:Y:S05]  /*9040*/  @!P0 NANOSLEEP.SYNCS 0x989680 ;  /* 0x009896800000895d */ /* 0x004fea0003900000 */
[----:B------:R-:W2:Y:S02]  /*9050*/  @!P0 SYNCS.PHASECHK.TRANS64 P0, [R3+URZ], R0 ;  /* 0x00000000030085a7 */ /* 0x000ea4000800007f */
[----:B--2---:R-:W-:Y:S05]  /*9060*/  @!P0 BRA `(.L_x_188) ;  /* 0xfffffffc00f08947 */ /* 0x004fea000383ffff */
.L_x_184:
[----:B------:R-:W-:Y:S05]  /*9070*/  BSYNC B0 ;  /* 0x0000000000007941 */ /* 0x000fea0003800000 */
.L_x_183:
[----:B------:R-:W-:Y:S05]  /*9080*/  EXIT ;  /* 0x000000000000794d */ /* 0x000fea0003800000 */
.L_x_17:
[----:B-1----:R-:W-:-:S04]  /*9090*/  IMAD.U32 R11, RZ, RZ, UR6 ;  /* 0x00000006ff0b7e24 */ /* 0x002fc8000f8e00ff */
[----:B------:R1:W4:Y:S03]  /*90a0*/  SYNCS.PHASECHK.TRANS64.TRYWAIT P0, [R11+URZ], R10 ;  /* 0x0000000a0b0075a7 */ /* 0x000326000800017f */
[----:B----4-:R-:W-:Y:S05]  /*90b0*/  @!P0 NANOSLEEP.SYNCS 0x989680 ;  /* 0x009896800000895d */ /* 0x010fea0003900000 */
[----:B------:R-:W4:Y:S02]  /*90c0*/  @!P0 SYNCS.PHASECHK.TRANS64 P0, [R11+URZ], R10 ;  /* 0x0000000a0b0085a7 */ /* 0x000f24000800007f */
[----:B----4-:R-:W-:Y:S05]  /*90d0*/  @!P0 BRA `(.L_x_17) ;  /* 0xfffffffc00ec8947 */ /* 0x010fea000383ffff */
[----:B------:R-:W-:Y:S05]  /*90e0*/  BRA `(.L_x_16) ;  /* 0xffffff8400107947 */ /* 0x000fea000383ffff */
.L_x_23:
[----:B-1----:R-:W-:-:S04]  /*90f0*/  IMAD.U32 R140, RZ, RZ, UR12 ;  /* 0x0000000cff8c7e24 */ /* 0x002fc8000f8e00ff */
[----:B------:R1:W4:Y:S03]  /*9100*/  SYNCS.PHASECHK.TRANS64.TRYWAIT P0, [R140+URZ], R11 ;  /* 0x0000000b8c0075a7 */ /* 0x000326000800017f */
[----:B----4-:R-:W-:Y:S05]  /*9110*/  @!P0 NANOSLEEP.SYNCS 0x989680 ;  /* 0x009896800000895d */ /* 0x010fea0003900000 */
[----:B------:R-:W4:Y:S02]  /*9120*/  @!P0 SYNCS.PHASECHK.TRANS64 P0, [R140+URZ], R11 ;  /* 0x0000000b8c0085a7 */ /* 0x000f24000800007f */
[----:B----4-:R-:W-:Y:S05]  /*9130*/  @!P0 BRA `(.L_x_23) ;  /* 0xfffffffc00ec8947 */ /* 0x010fea000383ffff */
[----:B------:R-:W-:Y:S05]  /*9140*/  BRA `(.L_x_22) ;  /* 0xffffff8c00547947 */ /* 0x000fea000383ffff */
.L_x_170:
[----:B------:R-:W-:Y:S01]  /*9150*/  BSSY B1, `(.L_x_189) ;  /* 0x0000006000017945 */ /* 0x000fe20003800000 */
[----:B------:R-:W-:-:S07]  /*9160*/  IMAD.MOV.U32 R7, RZ, RZ, -0x1 ;  /* 0xffffffffff077424 */ /* 0x000fce00078e00ff */
[----:B------:R-:W-:Y:S05]  /*9170*/  WARPSYNC.COLLECTIVE R7, `(.L_x_190) ;  /* 0x00000000070c7348 */ /* 0x000fea0003c00000 */
[----:B------:R-:W-:Y:S02]  /*9180*/  ELECT P1, UR62, PT ;  /* 0x00000000003e782f */ /* 0x000fe40003820000 */
[----:B------:R-:W-:Y:S01]  /*9190*/  MOV R7, UR62 ;  /* 0x0000003e00077c02 */ /* 0x000fe20008000f00 */
[----:B------:R-:W-:Y:S10]  /*91a0*/  ENDCOLLECTIVE ;  /* 0x000000000000791b */ /* 0x000ff40003800000 */
.L_x_190:
[----:B------:R-:W-:Y:S05]  /*91b0*/  BSYNC B1 ;  /* 0x0000000000017941 */ /* 0x000fea0003800000 */
.L_x_189:
[----:B------:R-:W-:Y:S05]  /*91c0*/  BRA `(.L_x_191) ;  /* 0xfffffff000707947 */ /* 0x000fea000383ffff */
.L_x_173:
[----:B-1----:R1:W2:Y:S02]  /*91d0*/  SYNCS.PHASECHK.TRANS64.TRYWAIT P1, [R19+URZ+0x18], R10 ;  /* 0x0000180a130075a7 */ /* 0x0022a4000802017f */
[----:B--2---:R-:W-:Y:S05]  /*91e0*/  @!P1 NANOSLEEP.SYNCS 0x989680 ;  /* 0x009896800000995d */ /* 0x004fea0003900000 */
[----:B------:R-:W2:Y:S02]  /*91f0*/  @!P1 SYNCS.PHASECHK.TRANS64 P1, [R19+URZ+0x18], R10 ;  /* 0x0000180a130095a7 */ /* 0x000ea4000802007f */
[----:B--2---:R-:W-:Y:S05]  /*9200*/  @!P1 BRA `(.L_x_173) ;  /* 0xfffffffc00f09947 */ /* 0x004fea000383ffff */
[----:B------:R-:W-:Y:S05]  /*9210*/  BRA `(.L_x_192) ;  /* 0xfffffff000a47947 */ /* 0x000fea000383ffff */
.L_x_182:
[----:B------:R-:W-:Y:S01]  /*9220*/  BSSY B0, `(.L_x_193) ;  /* 0x0000006000007945 */ /* 0x000fe20003800000 */
[----:B------:R-:W-:-:S07]  /*9230*/  IMAD.MOV.U32 R7, RZ, RZ, -0x1 ;  /* 0xffffffffff077424 */ /* 0x000fce00078e00ff */
[----:B------:R-:W-:Y:S05]  /*9240*/  WARPSYNC.COLLECTIVE R7, `(.L_x_194) ;  /* 0x00000000070c7348 */ /* 0x000fea0003c00000 */
[----:B------:R-:W-:Y:S02]  /*9250*/  ELECT P1, UR62, PT ;  /* 0x00000000003e782f */ /* 0x000fe40003820000 */
[----:B------:R-:W-:Y:S01]  /*9260*/  MOV R7, UR62 ;  /* 0x0000003e00077c02 */ /* 0x000fe20008000f00 */
[----:B------:R-:W-:Y:S10]  /*9270*/  ENDCOLLECTIVE ;  /* 0x000000000000791b */ /* 0x000ff40003800000 */
.L_x_194:
[----:B------:R-:W-:Y:S05]  /*9280*/  BSYNC B0 ;  /* 0x0000000000007941 */ /* 0x000fea0003800000 */
.L_x_193:
[----:B------:R-:W-:Y:S01]  /*9290*/  PLOP3.LUT P0, PT, P1, PT, PT, 0x80, 0x0 ;  /* 0x000000000000781c */ /* 0x000fe20000f0f070 */
[----:B------:R-:W-:-:S12]  /*92a0*/  BRA `(.L_x_195) ;  /* 0xfffffff800e87947 */ /* 0x000fd8000383ffff */
.L_x_186:
[----:B0-----:R0:W1:Y:S02]  /*92b0*/  SYNCS.PHASECHK.TRANS64.TRYWAIT P0, [R4+URZ], R3 ;  /* 0x00000003040075a7 */ /* 0x001064000800017f */
[----:B-1----:R-:W-:Y:S05]  /*92c0*/  @!P0 NANOSLEEP.SYNCS 0x989680 ;  /* 0x009896800000895d */ /* 0x002fea0003900000 */
[----:B------:R-:W1:Y:S02]  /*92d0*/  @!P0 SYNCS.PHASECHK.TRANS64 P0, [R4+URZ], R3 ;  /* 0x00000003040085a7 */ /* 0x000e64000800007f */
[----:B-1----:R-:W-:Y:S05]  /*92e0*/  @!P0 BRA `(.L_x_186) ;  /* 0xfffffffc00f08947 */ /* 0x002fea000383ffff */
[----:B------:R-:W-:Y:S05]  /*92f0*/  BRA `(.L_x_196) ;  /* 0xfffffffc00287947 */ /* 0x000fea000383ffff */
.L_x_187:
[----:B0-----:R0:W1:Y:S02]  /*9300*/  SYNCS.PHASECHK.TRANS64.TRYWAIT P0, [R6+URZ], R5 ;  /* 0x00000005060075a7 */ /* 0x001064000800017f */
[----:B-1----:R-:W-:Y:S05]  /*9310*/  @!P0 NANOSLEEP.SYNCS 0x989680 ;  /* 0x009896800000895d */ /* 0x002fea0003900000 */
[----:B------:R-:W1:Y:S02]  /*9320*/  @!P0 SYNCS.PHASECHK.TRANS64 P0, [R6+URZ], R5 ;  /* 0x00000005060085a7 */ /* 0x000e64000800007f */
[----:B-1----:R-:W-:Y:S05]  /*9330*/  @!P0 BRA `(.L_x_187) ;  /* 0xfffffffc00f08947 */ /* 0x002fea000383ffff */
[----:B------:R-:W-:Y:S05]  /*9340*/  BRA `(.L_x_197) ;  /* 0xfffffffc00307947 */ /* 0x000fea000383ffff */
.L_x_198:
[----:B------:R-:W-:-:S00]  /*9350*/  BRA `(.L_x_198) ;  /* 0xfffffffc00fc7947 */ /* 0x000fc0000383ffff */
[----:B------:R-:W-:-:S00]  /*9360*/  NOP ;  /* 0x0000000000007918 */ /* 0x000fc00000000000 */
        /* <DEDUP_REMOVED lines=9> */
.L_x_199:


//--------------------- .nv.shared._ZN7cutlass13device_kernelINS_4gemm6kernel13GemmUniversalIN4cute5tupleIJiiiiEEENS1_10collective13CollectiveMmaINS1_37MainloopSm90TmaGmmaWarpSpecializedFP8ILi3ENS5_IJNS4_1CILi1EEESB_SB_EEENS1_35KernelTmaWarpSpecializedCooperativeEEENS5_IJNSA_ILi128EEESF_NSA_ILi64EEEEEENS_12float_e4m3_tENS5_IJlSB_lEEESI_SJ_NS4_8TiledMMAINS4_8MMA_AtomIJNS4_4SM904GMMA31MMA_64x128x32_F32E4M3E4M3_SS_TNILNSN_7ScaleInE1ELSP_1EEEEEENS4_6LayoutINS5_IJNSA_ILi2EEESB_SB_EEENS5_IJSB_NSA_ILi0EEESV_EEEEENS5_IJNS4_10UnderscoreESY_SY_EEEEENS4_13SM90_TMA_LOADENS4_14ComposedLayoutINS4_7SwizzleILi2ELi4ELi3EEENS4_18smem_ptr_flag_bitsILi8EEENSS_INS5_IJNSA_ILi8EEESG_EEENS5_IJSG_SB_EEEEEEEvNS4_8identityES11_S1B_vS1C_EENS_8epilogue10collective6detail29Sm90TmaWarpSpecializedAdapterINS1F_15DefaultEpilogueISI_SJ_SJ_NS1E_6thread17LinearCombinationISI_Li1EffLNS1J_9ScaleType4KindE0ELNS_15FloatRoundStyleE2ESI_EENS1_15EpilogueDefaultEEEEEvvEEEEvNT_6ParamsE --------------------------
	.section	.nv.shared._ZN7cutlass13device_kernelINS_4gemm6kernel13GemmUniversalIN4cute5tupleIJiiiiEEENS1_10collective13CollectiveMmaINS1_37MainloopSm90TmaGmmaWarpSpecializedFP8ILi3ENS5_IJNS4_1CILi1EEESB_SB_EEENS1_35KernelTmaWarpSpecializedCooperativeEEENS5_IJNSA_ILi128EEESF_NSA_ILi64EEEEEENS_12float_e4m3_tENS5_IJlSB_lEEESI_SJ_NS4_8TiledMMAINS4_8MMA_AtomIJNS4_4SM904GMMA31MMA_64x128x32_F32E4M3E4M3_SS_TNILNSN_7ScaleInE1ELSP_1EEEEEENS4_6LayoutINS5_IJNSA_ILi2EEESB_SB_EEENS5_IJSB_NSA_ILi0EEESV_EEEEENS5_IJNS4_10UnderscoreESY_SY_EEEEENS4_13SM90_TMA_LOADENS4_14ComposedLayoutINS4_7SwizzleILi2ELi4ELi3EEENS4_18smem_ptr_flag_bitsILi8EEENSS_INS5_IJNSA_ILi8EEESG_EEENS5_IJSG_SB_EEEEEEEvNS4_8identityES11_S1B_vS1C_EENS_8epilogue10collective6detail29Sm90TmaWarpSpecializedAdapterINS1F_15DefaultEpilogueISI_SJ_SJ_NS1E_6thread17LinearCombinationISI_Li1EffLNS1J_9ScaleType4KindE0ELNS_15FloatRoundStyleE2ESI_EENS1_15EpilogueDefaultEEEEEvvEEEEvNT_6ParamsE,"aw",@nobits
	.sectionflags	@""
	.align	16
	.zero		1024


//--------------------- .nv.shared.reserved.0     --------------------------
	.section	.nv.shared.reserved.0,"aw",@nobits
	.weak		__nv_reservedSMEM_offset_0_alias
	.size		__nv_reservedSMEM_offset_0_alias, 0, 0
	.other		__nv_reservedSMEM_offset_0_alias,@"STO_CUDA_RESERVED_SHARED STV_DEFAULT"
__nv_reservedSMEM_offset_0_alias:
	.zero		0


//--------------------- .nv.global                --------------------------
	.section	.nv.global,"aw",@nobits
.nv.global:
	.type		_ZN39_INTERNAL_f66e9406_4_k_cu_b99c2bc1_43014cute1_E,@object
	.size		_ZN39_INTERNAL_f66e9406_4_k_cu_b99c2bc1_43014cute1_E,(_ZN39_INTERNAL_f66e9406_4_k_cu_b99c2bc1_43014cuda3std3__45__cpo6cbeginE - _ZN39_INTERNAL_f66e9406_4_k_cu_b99c2bc1_43014cute1_E)
_ZN39_INTERNAL_f66e9406_4_k_cu_b99c2bc1_43014cute1_E:
	.zero		1
	.type		_ZN39_INTERNAL_f66e9406_4_k_cu_b99c2bc1_43014cuda3std3__45__cpo6cbeginE,@object
	.size		_ZN39_INTERNAL_f66e9406_4_k_cu_b99c2bc1_43014cuda3std3__45__cpo6cbeginE,(_ZN39_INTERNAL_f66e9406_4_k_cu_b99c2bc1_43014cuda3std3__48in_placeE - _ZN39_INTERNAL_f66e9406_4_k_cu_b99c2bc1_43014cuda3std3__45__cpo6cbeginE)
_ZN39_INTERNAL_f66e9406_4_k_cu_b99c2bc1_43014cuda3std3__45__cpo6cbeginE:
	.zero		1
	.type		_ZN39_INTERNAL_f66e9406_4_k_cu_b99c2bc1_43014cuda3std3__48in_placeE,@object
	.size		_ZN39_INTERNAL_f66e9406_4_k_cu_b99c2bc1_43014cuda3std3__48in_placeE,(_ZN39_INTERNAL_f66e9406_4_k_cu_b99c2bc1_43014cuda3std6ranges3__45__cpo9iter_moveE - _ZN39_INTERNAL_f66e9406_4_k_cu_b99c2bc1_43014cuda3std3__48in_placeE)
_ZN39_INTERNAL_f66e9406_4_k_cu_b99c2bc1_43014cuda3std3__48in_placeE:
	.zero		1
	.type		_ZN39_INTERNAL_f66e9406_4_k_cu_b99c2bc1_43014cuda3std6ranges3__45__cpo9iter_moveE,@object
	.size		_ZN39_INTERNAL_f66e9406_4_k_cu_b99c2bc1_43014cuda3std6ranges3__45__cpo9iter_moveE,(_ZN39_INTERNAL_f66e9406_4_k_cu_b99c2bc1_43014cuda3std3__45__cpo5beginE - _ZN39_INTERNAL_f66e9406_4_k_cu_b99c2bc1_43014cuda3std6ranges3__45__cpo9iter_moveE)
_ZN39_INTERNAL_f66e9406_4_k_cu_b99c2bc1_43014cuda3std6ranges3__45__cpo9iter_moveE:
	.zero		1
	.type		_ZN39_INTERNAL_f66e9406_4_k_cu_b99c2bc1_43014cuda3std3__45__cpo5beginE,@object
	.size		_ZN39_INTERNAL_f66e9406_4_k_cu_b99c2bc1_43014cuda3std3__45__cpo5beginE,(_ZN39_INTERNAL_f66e9406_4_k_cu_b99c2bc1_43014cuda3std3__441_GLOBAL__N__f66e9406_4_k_cu_b99c2bc1_43016ignoreE - _ZN39_INTERNAL_f66e9406_4_k_cu_b99c2bc1_43014cuda3std3__45__cpo5beginE)
_ZN39_INTERNAL_f66e9406_4_k_cu_b99c2bc1_43014cuda3std3__45__cpo5beginE:
	.zero		1
	.type		_ZN39_INTERNAL_f66e9406_4_k_cu_b99c2bc1_43014cuda3std3__441_GLOBAL__N__f66e9406_4_k_cu_b99c2bc1_43016ignoreE,@object
	.size		_ZN39_INTERNAL_f66e9406_4_k_cu_b99c2bc1_43014cuda3std3__441_GLOBAL__N__f66e9406_4_k_cu_b99c2bc1_43016ignoreE,(_ZN39_INTERNAL_f66e9406_4_k_cu_b99c2bc1_43014cute7productE - _ZN39_INTERNAL_f66e9406_4_k_cu_b99c2bc1_43014cuda3std3__441_GLOBAL__N__f66e9406_4_k_cu_b99c2bc1_43016ignoreE)
_ZN39_INTERNAL_f66e9406_4_k_cu_b99c2bc1_43014cuda3std3__441_GLOBAL__N__f66e9406_4_k_cu_b99c2bc1_43016ignoreE:
	.zero		1
	.type		_ZN39_INTERNAL_f66e9406_4_k_cu_b99c2bc1_43014cute7productE,@object
	.size		_ZN39_INTERNAL_f66e9406_4_k_cu_b99c2bc1_43014cute7productE,(_ZN39_INTERNAL_f66e9406_4_k_cu_b99c2bc1_43014cuda3std3__45__cpo3endE - _ZN39_INTERNAL_f66e9406_4_k_cu_b99c2bc1_43014cute7productE)
_ZN39_INTERNAL_f66e9406_4_k_cu_b99c2bc1_43014cute7productE:
	.zero		1
	.type		_ZN39_INTERNAL_f66e9406_4_k_cu_b99c2bc1_43014cuda3std3__45__cpo3endE,@object
	.size		_ZN39_INTERNAL_f66e9406_4_k_cu_b99c2bc1_43014cuda3std3__45__cpo3endE,(_ZN39_INTERNAL_f66e9406_4_k_cu_b99c2bc1_43014cuda3std3__419piecewise_constructE - _ZN39_INTERNAL_f66e9406_4_k_cu_b99c2bc1_43014cuda3std3__45__cpo3endE)
_ZN39_INTERNAL_f66e9406_4_k_cu_b99c2bc1_43014cuda3std3__45__cpo3endE:
	.zero		1
	.type		_ZN39_INTERNAL_f66e9406_4_k_cu_b99c2bc1_43014cuda3std3__419piecewise_constructE,@object
	.size		_ZN39_INTERNAL_f66e9406_4_k_cu_b99c2bc1_43014cuda3std3__419piecewise_constructE,(_ZN39_INTERNAL_f66e9406_4_k_cu_b99c2bc1_43014cuda3std3__45__cpo4cendE - _ZN39_INTERNAL_f66e9406_4_k_cu_b99c2bc1_43014cuda3std3__419piecewise_constructE)
_ZN39_INTERNAL_f66e9406_4_k_cu_b99c2bc1_43014cuda3std3__419piecewise_constructE:
	.zero		1
	.type		_ZN39_INTERNAL_f66e9406_4_k_cu_b99c2bc1_43014cuda3std3__45__cpo4cendE,@object
	.size		_ZN39_INTERNAL_f66e9406_4_k_cu_b99c2bc1_43014cuda3std3__45__cpo4cendE,(_ZN39_INTERNAL_f66e9406_4_k_cu_b99c2bc1_43014cuda3std6ranges3__45__cpo4swapE - _ZN39_INTERNAL_f66e9406_4_k_cu_b99c2bc1_43014cuda3std3__45__cpo4cendE)
_ZN39_INTERNAL_f66e9406_4_k_cu_b99c2bc1_43014cuda3std3__45__cpo4cendE:
	.zero		1
	.type		_ZN39_INTERNAL_f66e9406_4_k_cu_b99c2bc1_43014cuda3std6ranges3__45__cpo4swapE,@object
	.size		_ZN39_INTERNAL_f66e9406_4_k_cu_b99c2bc1_43014cuda3std6ranges3__45__cpo4swapE,(.L_7 - _ZN39_INTERNAL_f66e9406_4_k_cu_b99c2bc1_43014cuda3std6ranges3__45__cpo4swapE)
_ZN39_INTERNAL_f66e9406_4_k_cu_b99c2bc1_43014cuda3std6ranges3__45__cpo4swapE:
	.zero		1
.L_7:


//--------------------- .nv.constant0._ZN7cutlass13device_kernelINS_4gemm6kernel13GemmUniversalIN4cute5tupleIJiiiiEEENS1_10collective13CollectiveMmaINS1_37MainloopSm90TmaGmmaWarpSpecializedFP8ILi3ENS5_IJNS4_1CILi1EEESB_SB_EEENS1_35KernelTmaWarpSpecializedCooperativeEEENS5_IJNSA_ILi128EEESF_NSA_ILi64EEEEEENS_12float_e4m3_tENS5_IJlSB_lEEESI_SJ_NS4_8TiledMMAINS4_8MMA_AtomIJNS4_4SM904GMMA31MMA_64x128x32_F32E4M3E4M3_SS_TNILNSN_7ScaleInE1ELSP_1EEEEEENS4_6LayoutINS5_IJNSA_ILi2EEESB_SB_EEENS5_IJSB_NSA_ILi0EEESV_EEEEENS5_IJNS4_10UnderscoreESY_SY_EEEEENS4_13SM90_TMA_LOADENS4_14ComposedLayoutINS4_7SwizzleILi2ELi4ELi3EEENS4_18smem_ptr_flag_bitsILi8EEENSS_INS5_IJNSA_ILi8EEESG_EEENS5_IJSG_SB_EEEEEEEvNS4_8identityES11_S1B_vS1C_EENS_8epilogue10collective6detail29Sm90TmaWarpSpecializedAdapterINS1F_15DefaultEpilogueISI_SJ_SJ_NS1E_6thread17LinearCombinationISI_Li1EffLNS1J_9ScaleType4KindE0ELNS_15FloatRoundStyleE2ESI_EENS1_15EpilogueDefaultEEEEEvvEEEEvNT_6ParamsE --------------------------
	.section	.nv.constant0._ZN7cutlass13device_kernelINS_4gemm6kernel13GemmUniversalIN4cute5tupleIJiiiiEEENS1_10collective13CollectiveMmaINS1_37MainloopSm90TmaGmmaWarpSpecializedFP8ILi3ENS5_IJNS4_1CILi1EEESB_SB_EEENS1_35KernelTmaWarpSpecializedCooperativeEEENS5_IJNSA_ILi128EEESF_NSA_ILi64EEEEEENS_12float_e4m3_tENS5_IJlSB_lEEESI_SJ_NS4_8TiledMMAINS4_8MMA_AtomIJNS4_4SM904GMMA31MMA_64x128x32_F32E4M3E4M3_SS_TNILNSN_7ScaleInE1ELSP_1EEEEEENS4_6LayoutINS5_IJNSA_ILi2EEESB_SB_EEENS5_IJSB_NSA_ILi0EEESV_EEEEENS5_IJNS4_10UnderscoreESY_SY_EEEEENS4_13SM90_TMA_LOADENS4_14ComposedLayoutINS4_7SwizzleILi2ELi4ELi3EEENS4_18smem_ptr_flag_bitsILi8EEENSS_INS5_IJNSA_ILi8EEESG_EEENS5_IJSG_SB_EEEEEEEvNS4_8identityES11_S1B_vS1C_EENS_8epilogue10collective6detail29Sm90TmaWarpSpecializedAdapterINS1F_15DefaultEpilogueISI_SJ_SJ_NS1E_6thread17LinearCombinationISI_Li1EffLNS1J_9ScaleType4KindE0ELNS_15FloatRoundStyleE2ESI_EENS1_15EpilogueDefaultEEEEEvvEEEEvNT_6ParamsE,"a",@progbits
	.sectionflags	@""
	.align	4
.nv.constant0._ZN7cutlass13device_kernelINS_4gemm6kernel13GemmUniversalIN4cute5tupleIJiiiiEEENS1_10collective13CollectiveMmaINS1_37MainloopSm90TmaGmmaWarpSpecializedFP8ILi3ENS5_IJNS4_1CILi1EEESB_SB_EEENS1_35KernelTmaWarpSpecializedCooperativeEEENS5_IJNSA_ILi128EEESF_NSA_ILi64EEEEEENS_12float_e4m3_tENS5_IJlSB_lEEESI_SJ_NS4_8TiledMMAINS4_8MMA_AtomIJNS4_4SM904GMMA31MMA_64x128x32_F32E4M3E4M3_SS_TNILNSN_7ScaleInE1ELSP_1EEEEEENS4_6LayoutINS5_IJNSA_ILi2EEESB_SB_EEENS5_IJSB_NSA_ILi0EEESV_EEEEENS5_IJNS4_10UnderscoreESY_SY_EEEEENS4_13SM90_TMA_LOADENS4_14ComposedLayoutINS4_7SwizzleILi2ELi4ELi3EEENS4_18smem_ptr_flag_bitsILi8EEENSS_INS5_IJNSA_ILi8EEESG_EEENS5_IJSG_SB_EEEEEEEvNS4_8identityES11_S1B_vS1C_EENS_8epilogue10collective6detail29Sm90TmaWarpSpecializedAdapterINS1F_15DefaultEpilogueISI_SJ_SJ_NS1E_6thread17LinearCombinationISI_Li1EffLNS1J_9ScaleType4KindE0ELNS_15FloatRoundStyleE2ESI_EENS1_15EpilogueDefaultEEEEEvvEEEEvNT_6ParamsE:
	.zero		1664


//--------------------- SYMBOLS --------------------------

	.type		.nv.reservedSmem.offset0,@object
	.size		.nv.reservedSmem.offset0,0x4
